//
// Generated by NVIDIA NVVM Compiler
//
// Compiler Build ID: CL-36424714
// Cuda compilation tools, release 13.0, V13.0.88
// Based on NVVM 20.0.0
//

.version 9.0
.target sm_100
.address_size 64

	// .globl	_Z15spMulAdd_vectorIdEvPKiS1_PKT_S4_PS2_ii

.visible .entry _Z15spMulAdd_vectorIdEvPKiS1_PKT_S4_PS2_ii(
	.param .u64 .ptr .align 1 _Z15spMulAdd_vectorIdEvPKiS1_PKT_S4_PS2_ii_param_0,
	.param .u64 .ptr .align 1 _Z15spMulAdd_vectorIdEvPKiS1_PKT_S4_PS2_ii_param_1,
	.param .u64 .ptr .align 1 _Z15spMulAdd_vectorIdEvPKiS1_PKT_S4_PS2_ii_param_2,
	.param .u64 .ptr .align 1 _Z15spMulAdd_vectorIdEvPKiS1_PKT_S4_PS2_ii_param_3,
	.param .u64 .ptr .align 1 _Z15spMulAdd_vectorIdEvPKiS1_PKT_S4_PS2_ii_param_4,
	.param .u32 _Z15spMulAdd_vectorIdEvPKiS1_PKT_S4_PS2_ii_param_5,
	.param .u32 _Z15spMulAdd_vectorIdEvPKiS1_PKT_S4_PS2_ii_param_6
)
{
	.reg .pred 	%p<24>;
	.reg .b32 	%r<120>;
	.reg .b64 	%rd<189>;
	.reg .b64 	%fd<126>;

	ld.param.u64 	%rd4, [_Z15spMulAdd_vectorIdEvPKiS1_PKT_S4_PS2_ii_param_0];
	ld.param.u64 	%rd6, [_Z15spMulAdd_vectorIdEvPKiS1_PKT_S4_PS2_ii_param_1];
	ld.param.u64 	%rd7, [_Z15spMulAdd_vectorIdEvPKiS1_PKT_S4_PS2_ii_param_2];
	ld.param.u64 	%rd8, [_Z15spMulAdd_vectorIdEvPKiS1_PKT_S4_PS2_ii_param_3];
	ld.param.u64 	%rd5, [_Z15spMulAdd_vectorIdEvPKiS1_PKT_S4_PS2_ii_param_4];
	ld.param.u32 	%r27, [_Z15spMulAdd_vectorIdEvPKiS1_PKT_S4_PS2_ii_param_5];
	cvta.to.global.u64 	%rd1, %rd8;
	cvta.to.global.u64 	%rd2, %rd6;
	cvta.to.global.u64 	%rd3, %rd7;
	mov.u32 	%r28, %tid.x;
	mov.u32 	%r29, %ctaid.x;
	mov.u32 	%r30, %ntid.x;
	mad.lo.s32 	%r31, %r29, %r30, %r28;
	shr.u32 	%r1, %r31, 5;
	and.b32  	%r2, %r31, 31;
	setp.ge.u32 	%p1, %r1, %r27;
	mov.f64 	%fd125, 0d0000000000000000;
	@%p1 bra 	$L__BB0_16;
	cvta.to.global.u64 	%rd9, %rd4;
	mul.wide.u32 	%rd10, %r1, 4;
	add.s64 	%rd11, %rd9, %rd10;
	ld.global.nc.u32 	%r3, [%rd11];
	add.s32 	%r114, %r3, %r2;
	ld.global.nc.u32 	%r5, [%rd11+4];
	setp.ge.u32 	%p2, %r114, %r5;
	mov.f64 	%fd124, 0d0000000000000000;
	@%p2 bra 	$L__BB0_15;
	add.s32 	%r32, %r114, 32;
	max.u32 	%r33, %r5, %r32;
	not.b32 	%r34, %r3;
	add.s32 	%r35, %r33, %r34;
	sub.s32 	%r36, %r35, %r2;
	shr.u32 	%r37, %r36, 5;
	add.s32 	%r6, %r37, 1;
	and.b32  	%r7, %r6, 15;
	setp.lt.u32 	%p3, %r36, 480;
	mov.f64 	%fd124, 0d0000000000000000;
	@%p3 bra 	$L__BB0_6;
	add.s32 	%r119, %r114, 256;
	and.b32  	%r38, %r6, 268435440;
	neg.s32 	%r118, %r38;
	mov.f64 	%fd124, 0d0000000000000000;
$L__BB0_4:
	.pragma "nounroll";
	add.s32 	%r39, %r119, -256;
	mul.wide.u32 	%rd12, %r39, 8;
	add.s64 	%rd13, %rd3, %rd12;
	ld.global.nc.f64 	%fd21, [%rd13];
	mul.wide.u32 	%rd14, %r39, 4;
	add.s64 	%rd15, %rd2, %rd14;
	ld.global.nc.u32 	%r40, [%rd15];
	mul.wide.s32 	%rd16, %r40, 8;
	add.s64 	%rd17, %rd1, %rd16;
	ld.global.nc.f64 	%fd22, [%rd17];
	fma.rn.f64 	%fd23, %fd21, %fd22, %fd124;
	add.s32 	%r41, %r119, -224;
	mul.wide.u32 	%rd18, %r41, 8;
	add.s64 	%rd19, %rd3, %rd18;
	ld.global.nc.f64 	%fd24, [%rd19];
	mul.wide.u32 	%rd20, %r41, 4;
	add.s64 	%rd21, %rd2, %rd20;
	ld.global.nc.u32 	%r42, [%rd21];
	mul.wide.s32 	%rd22, %r42, 8;
	add.s64 	%rd23, %rd1, %rd22;
	ld.global.nc.f64 	%fd25, [%rd23];
	fma.rn.f64 	%fd26, %fd24, %fd25, %fd23;
	add.s32 	%r43, %r119, -192;
	mul.wide.u32 	%rd24, %r43, 8;
	add.s64 	%rd25, %rd3, %rd24;
	ld.global.nc.f64 	%fd27, [%rd25];
	mul.wide.u32 	%rd26, %r43, 4;
	add.s64 	%rd27, %rd2, %rd26;
	ld.global.nc.u32 	%r44, [%rd27];
	mul.wide.s32 	%rd28, %r44, 8;
	add.s64 	%rd29, %rd1, %rd28;
	ld.global.nc.f64 	%fd28, [%rd29];
	fma.rn.f64 	%fd29, %fd27, %fd28, %fd26;
	add.s32 	%r45, %r119, -160;
	mul.wide.u32 	%rd30, %r45, 8;
	add.s64 	%rd31, %rd3, %rd30;
	ld.global.nc.f64 	%fd30, [%rd31];
	mul.wide.u32 	%rd32, %r45, 4;
	add.s64 	%rd33, %rd2, %rd32;
	ld.global.nc.u32 	%r46, [%rd33];
	mul.wide.s32 	%rd34, %r46, 8;
	add.s64 	%rd35, %rd1, %rd34;
	ld.global.nc.f64 	%fd31, [%rd35];
	fma.rn.f64 	%fd32, %fd30, %fd31, %fd29;
	add.s32 	%r47, %r119, -128;
	mul.wide.u32 	%rd36, %r47, 8;
	add.s64 	%rd37, %rd3, %rd36;
	ld.global.nc.f64 	%fd33, [%rd37];
	mul.wide.u32 	%rd38, %r47, 4;
	add.s64 	%rd39, %rd2, %rd38;
	ld.global.nc.u32 	%r48, [%rd39];
	mul.wide.s32 	%rd40, %r48, 8;
	add.s64 	%rd41, %rd1, %rd40;
	ld.global.nc.f64 	%fd34, [%rd41];
	fma.rn.f64 	%fd35, %fd33, %fd34, %fd32;
	add.s32 	%r49, %r119, -96;
	mul.wide.u32 	%rd42, %r49, 8;
	add.s64 	%rd43, %rd3, %rd42;
	ld.global.nc.f64 	%fd36, [%rd43];
	mul.wide.u32 	%rd44, %r49, 4;
	add.s64 	%rd45, %rd2, %rd44;
	ld.global.nc.u32 	%r50, [%rd45];
	mul.wide.s32 	%rd46, %r50, 8;
	add.s64 	%rd47, %rd1, %rd46;
	ld.global.nc.f64 	%fd37, [%rd47];
	fma.rn.f64 	%fd38, %fd36, %fd37, %fd35;
	add.s32 	%r51, %r119, -64;
	mul.wide.u32 	%rd48, %r51, 8;
	add.s64 	%rd49, %rd3, %rd48;
	ld.global.nc.f64 	%fd39, [%rd49];
	mul.wide.u32 	%rd50, %r51, 4;
	add.s64 	%rd51, %rd2, %rd50;
	ld.global.nc.u32 	%r52, [%rd51];
	mul.wide.s32 	%rd52, %r52, 8;
	add.s64 	%rd53, %rd1, %rd52;
	ld.global.nc.f64 	%fd40, [%rd53];
	fma.rn.f64 	%fd41, %fd39, %fd40, %fd38;
	add.s32 	%r53, %r119, -32;
	mul.wide.u32 	%rd54, %r53, 8;
	add.s64 	%rd55, %rd3, %rd54;
	ld.global.nc.f64 	%fd42, [%rd55];
	mul.wide.u32 	%rd56, %r53, 4;
	add.s64 	%rd57, %rd2, %rd56;
	ld.global.nc.u32 	%r54, [%rd57];
	mul.wide.s32 	%rd58, %r54, 8;
	add.s64 	%rd59, %rd1, %rd58;
	ld.global.nc.f64 	%fd43, [%rd59];
	fma.rn.f64 	%fd44, %fd42, %fd43, %fd41;
	add.s32 	%r55, %r119, 224;
	mul.wide.u32 	%rd60, %r119, 8;
	add.s64 	%rd61, %rd3, %rd60;
	ld.global.nc.f64 	%fd45, [%rd61];
	mul.wide.u32 	%rd62, %r119, 4;
	add.s64 	%rd63, %rd2, %rd62;
	ld.global.nc.u32 	%r56, [%rd63];
	mul.wide.s32 	%rd64, %r56, 8;
	add.s64 	%rd65, %rd1, %rd64;
	ld.global.nc.f64 	%fd46, [%rd65];
	fma.rn.f64 	%fd47, %fd45, %fd46, %fd44;
	add.s32 	%r57, %r119, 32;
	mul.wide.u32 	%rd66, %r57, 8;
	add.s64 	%rd67, %rd3, %rd66;
	ld.global.nc.f64 	%fd48, [%rd67];
	mul.wide.u32 	%rd68, %r57, 4;
	add.s64 	%rd69, %rd2, %rd68;
	ld.global.nc.u32 	%r58, [%rd69];
	mul.wide.s32 	%rd70, %r58, 8;
	add.s64 	%rd71, %rd1, %rd70;
	ld.global.nc.f64 	%fd49, [%rd71];
	fma.rn.f64 	%fd50, %fd48, %fd49, %fd47;
	add.s32 	%r59, %r119, 64;
	mul.wide.u32 	%rd72, %r59, 8;
	add.s64 	%rd73, %rd3, %rd72;
	ld.global.nc.f64 	%fd51, [%rd73];
	mul.wide.u32 	%rd74, %r59, 4;
	add.s64 	%rd75, %rd2, %rd74;
	ld.global.nc.u32 	%r60, [%rd75];
	mul.wide.s32 	%rd76, %r60, 8;
	add.s64 	%rd77, %rd1, %rd76;
	ld.global.nc.f64 	%fd52, [%rd77];
	fma.rn.f64 	%fd53, %fd51, %fd52, %fd50;
	add.s32 	%r61, %r119, 96;
	mul.wide.u32 	%rd78, %r61, 8;
	add.s64 	%rd79, %rd3, %rd78;
	ld.global.nc.f64 	%fd54, [%rd79];
	mul.wide.u32 	%rd80, %r61, 4;
	add.s64 	%rd81, %rd2, %rd80;
	ld.global.nc.u32 	%r62, [%rd81];
	mul.wide.s32 	%rd82, %r62, 8;
	add.s64 	%rd83, %rd1, %rd82;
	ld.global.nc.f64 	%fd55, [%rd83];
	fma.rn.f64 	%fd56, %fd54, %fd55, %fd53;
	add.s32 	%r63, %r119, 128;
	mul.wide.u32 	%rd84, %r63, 8;
	add.s64 	%rd85, %rd3, %rd84;
	ld.global.nc.f64 	%fd57, [%rd85];
	mul.wide.u32 	%rd86, %r63, 4;
	add.s64 	%rd87, %rd2, %rd86;
	ld.global.nc.u32 	%r64, [%rd87];
	mul.wide.s32 	%rd88, %r64, 8;
	add.s64 	%rd89, %rd1, %rd88;
	ld.global.nc.f64 	%fd58, [%rd89];
	fma.rn.f64 	%fd59, %fd57, %fd58, %fd56;
	add.s32 	%r65, %r119, 160;
	mul.wide.u32 	%rd90, %r65, 8;
	add.s64 	%rd91, %rd3, %rd90;
	ld.global.nc.f64 	%fd60, [%rd91];
	mul.wide.u32 	%rd92, %r65, 4;
	add.s64 	%rd93, %rd2, %rd92;
	ld.global.nc.u32 	%r66, [%rd93];
	mul.wide.s32 	%rd94, %r66, 8;
	add.s64 	%rd95, %rd1, %rd94;
	ld.global.nc.f64 	%fd61, [%rd95];
	fma.rn.f64 	%fd62, %fd60, %fd61, %fd59;
	add.s32 	%r67, %r119, 192;
	mul.wide.u32 	%rd96, %r67, 8;
	add.s64 	%rd97, %rd3, %rd96;
	ld.global.nc.f64 	%fd63, [%rd97];
	mul.wide.u32 	%rd98, %r67, 4;
	add.s64 	%rd99, %rd2, %rd98;
	ld.global.nc.u32 	%r68, [%rd99];
	mul.wide.s32 	%rd100, %r68, 8;
	add.s64 	%rd101, %rd1, %rd100;
	ld.global.nc.f64 	%fd64, [%rd101];
	fma.rn.f64 	%fd65, %fd63, %fd64, %fd62;
	mul.wide.u32 	%rd102, %r55, 8;
	add.s64 	%rd103, %rd3, %rd102;
	ld.global.nc.f64 	%fd66, [%rd103];
	mul.wide.u32 	%rd104, %r55, 4;
	add.s64 	%rd105, %rd2, %rd104;
	ld.global.nc.u32 	%r69, [%rd105];
	mul.wide.s32 	%rd106, %r69, 8;
	add.s64 	%rd107, %rd1, %rd106;
	ld.global.nc.f64 	%fd67, [%rd107];
	fma.rn.f64 	%fd124, %fd66, %fd67, %fd65;
	add.s32 	%r119, %r119, 512;
	add.s32 	%r118, %r118, 16;
	setp.eq.s32 	%p4, %r118, 0;
	@%p4 bra 	$L__BB0_5;
	bra.uni 	$L__BB0_4;
$L__BB0_5:
	add.s32 	%r114, %r119, -256;
$L__BB0_6:
	setp.eq.s32 	%p5, %r7, 0;
	@%p5 bra 	$L__BB0_15;
	and.b32  	%r12, %r6, 7;
	setp.lt.u32 	%p6, %r7, 8;
	@%p6 bra 	$L__BB0_9;
	mul.wide.u32 	%rd108, %r114, 8;
	add.s64 	%rd109, %rd3, %rd108;
	ld.global.nc.f64 	%fd69, [%rd109];
	mul.wide.u32 	%rd110, %r114, 4;
	add.s64 	%rd111, %rd2, %rd110;
	ld.global.nc.u32 	%r70, [%rd111];
	mul.wide.s32 	%rd112, %r70, 8;
	add.s64 	%rd113, %rd1, %rd112;
	ld.global.nc.f64 	%fd70, [%rd113];
	fma.rn.f64 	%fd71, %fd69, %fd70, %fd124;
	add.s32 	%r71, %r114, 32;
	mul.wide.u32 	%rd114, %r71, 8;
	add.s64 	%rd115, %rd3, %rd114;
	ld.global.nc.f64 	%fd72, [%rd115];
	mul.wide.u32 	%rd116, %r71, 4;
	add.s64 	%rd117, %rd2, %rd116;
	ld.global.nc.u32 	%r72, [%rd117];
	mul.wide.s32 	%rd118, %r72, 8;
	add.s64 	%rd119, %rd1, %rd118;
	ld.global.nc.f64 	%fd73, [%rd119];
	fma.rn.f64 	%fd74, %fd72, %fd73, %fd71;
	add.s32 	%r73, %r114, 64;
	mul.wide.u32 	%rd120, %r73, 8;
	add.s64 	%rd121, %rd3, %rd120;
	ld.global.nc.f64 	%fd75, [%rd121];
	mul.wide.u32 	%rd122, %r73, 4;
	add.s64 	%rd123, %rd2, %rd122;
	ld.global.nc.u32 	%r74, [%rd123];
	mul.wide.s32 	%rd124, %r74, 8;
	add.s64 	%rd125, %rd1, %rd124;
	ld.global.nc.f64 	%fd76, [%rd125];
	fma.rn.f64 	%fd77, %fd75, %fd76, %fd74;
	add.s32 	%r75, %r114, 96;
	mul.wide.u32 	%rd126, %r75, 8;
	add.s64 	%rd127, %rd3, %rd126;
	ld.global.nc.f64 	%fd78, [%rd127];
	mul.wide.u32 	%rd128, %r75, 4;
	add.s64 	%rd129, %rd2, %rd128;
	ld.global.nc.u32 	%r76, [%rd129];
	mul.wide.s32 	%rd130, %r76, 8;
	add.s64 	%rd131, %rd1, %rd130;
	ld.global.nc.f64 	%fd79, [%rd131];
	fma.rn.f64 	%fd80, %fd78, %fd79, %fd77;
	add.s32 	%r77, %r114, 128;
	mul.wide.u32 	%rd132, %r77, 8;
	add.s64 	%rd133, %rd3, %rd132;
	ld.global.nc.f64 	%fd81, [%rd133];
	mul.wide.u32 	%rd134, %r77, 4;
	add.s64 	%rd135, %rd2, %rd134;
	ld.global.nc.u32 	%r78, [%rd135];
	mul.wide.s32 	%rd136, %r78, 8;
	add.s64 	%rd137, %rd1, %rd136;
	ld.global.nc.f64 	%fd82, [%rd137];
	fma.rn.f64 	%fd83, %fd81, %fd82, %fd80;
	add.s32 	%r79, %r114, 160;
	mul.wide.u32 	%rd138, %r79, 8;
	add.s64 	%rd139, %rd3, %rd138;
	ld.global.nc.f64 	%fd84, [%rd139];
	mul.wide.u32 	%rd140, %r79, 4;
	add.s64 	%rd141, %rd2, %rd140;
	ld.global.nc.u32 	%r80, [%rd141];
	mul.wide.s32 	%rd142, %r80, 8;
	add.s64 	%rd143, %rd1, %rd142;
	ld.global.nc.f64 	%fd85, [%rd143];
	fma.rn.f64 	%fd86, %fd84, %fd85, %fd83;
	add.s32 	%r81, %r114, 192;
	mul.wide.u32 	%rd144, %r81, 8;
	add.s64 	%rd145, %rd3, %rd144;
	ld.global.nc.f64 	%fd87, [%rd145];
	mul.wide.u32 	%rd146, %r81, 4;
	add.s64 	%rd147, %rd2, %rd146;
	ld.global.nc.u32 	%r82, [%rd147];
	mul.wide.s32 	%rd148, %r82, 8;
	add.s64 	%rd149, %rd1, %rd148;
	ld.global.nc.f64 	%fd88, [%rd149];
	fma.rn.f64 	%fd89, %fd87, %fd88, %fd86;
	add.s32 	%r83, %r114, 224;
	mul.wide.u32 	%rd150, %r83, 8;
	add.s64 	%rd151, %rd3, %rd150;
	ld.global.nc.f64 	%fd90, [%rd151];
	mul.wide.u32 	%rd152, %r83, 4;
	add.s64 	%rd153, %rd2, %rd152;
	ld.global.nc.u32 	%r84, [%rd153];
	mul.wide.s32 	%rd154, %r84, 8;
	add.s64 	%rd155, %rd1, %rd154;
	ld.global.nc.f64 	%fd91, [%rd155];
	fma.rn.f64 	%fd124, %fd90, %fd91, %fd89;
	add.s32 	%r114, %r114, 256;
$L__BB0_9:
	setp.eq.s32 	%p7, %r12, 0;
	@%p7 bra 	$L__BB0_15;
	and.b32  	%r15, %r6, 3;
	setp.lt.u32 	%p8, %r12, 4;
	@%p8 bra 	$L__BB0_12;
	mul.wide.u32 	%rd156, %r114, 8;
	add.s64 	%rd157, %rd3, %rd156;
	ld.global.nc.f64 	%fd93, [%rd157];
	mul.wide.u32 	%rd158, %r114, 4;
	add.s64 	%rd159, %rd2, %rd158;
	ld.global.nc.u32 	%r85, [%rd159];
	mul.wide.s32 	%rd160, %r85, 8;
	add.s64 	%rd161, %rd1, %rd160;
	ld.global.nc.f64 	%fd94, [%rd161];
	fma.rn.f64 	%fd95, %fd93, %fd94, %fd124;
	add.s32 	%r86, %r114, 32;
	mul.wide.u32 	%rd162, %r86, 8;
	add.s64 	%rd163, %rd3, %rd162;
	ld.global.nc.f64 	%fd96, [%rd163];
	mul.wide.u32 	%rd164, %r86, 4;
	add.s64 	%rd165, %rd2, %rd164;
	ld.global.nc.u32 	%r87, [%rd165];
	mul.wide.s32 	%rd166, %r87, 8;
	add.s64 	%rd167, %rd1, %rd166;
	ld.global.nc.f64 	%fd97, [%rd167];
	fma.rn.f64 	%fd98, %fd96, %fd97, %fd95;
	add.s32 	%r88, %r114, 64;
	mul.wide.u32 	%rd168, %r88, 8;
	add.s64 	%rd169, %rd3, %rd168;
	ld.global.nc.f64 	%fd99, [%rd169];
	mul.wide.u32 	%rd170, %r88, 4;
	add.s64 	%rd171, %rd2, %rd170;
	ld.global.nc.u32 	%r89, [%rd171];
	mul.wide.s32 	%rd172, %r89, 8;
	add.s64 	%rd173, %rd1, %rd172;
	ld.global.nc.f64 	%fd100, [%rd173];
	fma.rn.f64 	%fd101, %fd99, %fd100, %fd98;
	add.s32 	%r90, %r114, 96;
	mul.wide.u32 	%rd174, %r90, 8;
	add.s64 	%rd175, %rd3, %rd174;
	ld.global.nc.f64 	%fd102, [%rd175];
	mul.wide.u32 	%rd176, %r90, 4;
	add.s64 	%rd177, %rd2, %rd176;
	ld.global.nc.u32 	%r91, [%rd177];
	mul.wide.s32 	%rd178, %r91, 8;
	add.s64 	%rd179, %rd1, %rd178;
	ld.global.nc.f64 	%fd103, [%rd179];
	fma.rn.f64 	%fd124, %fd102, %fd103, %fd101;
	add.s32 	%r114, %r114, 128;
$L__BB0_12:
	setp.eq.s32 	%p9, %r15, 0;
	@%p9 bra 	$L__BB0_15;
	neg.s32 	%r116, %r15;
$L__BB0_14:
	.pragma "nounroll";
	mul.wide.u32 	%rd180, %r114, 8;
	add.s64 	%rd181, %rd3, %rd180;
	ld.global.nc.f64 	%fd104, [%rd181];
	mul.wide.u32 	%rd182, %r114, 4;
	add.s64 	%rd183, %rd2, %rd182;
	ld.global.nc.u32 	%r92, [%rd183];
	mul.wide.s32 	%rd184, %r92, 8;
	add.s64 	%rd185, %rd1, %rd184;
	ld.global.nc.f64 	%fd105, [%rd185];
	fma.rn.f64 	%fd124, %fd104, %fd105, %fd124;
	add.s32 	%r114, %r114, 32;
	add.s32 	%r116, %r116, 1;
	setp.eq.s32 	%p10, %r116, 0;
	@%p10 bra 	$L__BB0_15;
	bra.uni 	$L__BB0_14;
$L__BB0_15:
	// begin inline asm
	mov.b64 {%r93,%r94}, %fd124;
	// end inline asm
	shfl.sync.down.b32	%r96|%p11, %r94, 16, 31, -1;
	shfl.sync.down.b32	%r95|%p12, %r93, 16, 31, -1;
	// begin inline asm
	mov.b64 %fd107, {%r95,%r96};
	// end inline asm
	add.f64 	%fd108, %fd124, %fd107;
	// begin inline asm
	mov.b64 {%r97,%r98}, %fd108;
	// end inline asm
	shfl.sync.down.b32	%r100|%p13, %r98, 8, 31, -1;
	shfl.sync.down.b32	%r99|%p14, %r97, 8, 31, -1;
	// begin inline asm
	mov.b64 %fd109, {%r99,%r100};
	// end inline asm
	add.f64 	%fd110, %fd108, %fd109;
	// begin inline asm
	mov.b64 {%r101,%r102}, %fd110;
	// end inline asm
	shfl.sync.down.b32	%r104|%p15, %r102, 4, 31, -1;
	shfl.sync.down.b32	%r103|%p16, %r101, 4, 31, -1;
	// begin inline asm
	mov.b64 %fd111, {%r103,%r104};
	// end inline asm
	add.f64 	%fd112, %fd110, %fd111;
	// begin inline asm
	mov.b64 {%r105,%r106}, %fd112;
	// end inline asm
	shfl.sync.down.b32	%r108|%p17, %r106, 2, 31, -1;
	shfl.sync.down.b32	%r107|%p18, %r105, 2, 31, -1;
	// begin inline asm
	mov.b64 %fd113, {%r107,%r108};
	// end inline asm
	add.f64 	%fd114, %fd112, %fd113;
	// begin inline asm
	mov.b64 {%r109,%r110}, %fd114;
	// end inline asm
	shfl.sync.down.b32	%r112|%p19, %r110, 1, 31, -1;
	shfl.sync.down.b32	%r111|%p20, %r109, 1, 31, -1;
	// begin inline asm
	mov.b64 %fd115, {%r111,%r112};
	// end inline asm
	add.f64 	%fd125, %fd114, %fd115;
$L__BB0_16:
	setp.ge.u32 	%p21, %r1, %r27;
	setp.ne.s32 	%p22, %r2, 0;
	or.pred  	%p23, %p22, %p21;
	@%p23 bra 	$L__BB0_18;
	cvta.to.global.u64 	%rd186, %rd5;
	mul.wide.u32 	%rd187, %r1, 8;
	add.s64 	%rd188, %rd186, %rd187;
	st.global.f64 	[%rd188], %fd125;
$L__BB0_18:
	ret;

}


// ===== COMPILED SASS (sm_100) =====

	.target	sm_100

	.elftype	@"ET_EXEC"


//--------------------- .note.nv.tkinfo           --------------------------
	.section	.note.nv.tkinfo,"",@"SHT_NOTE"
	.sectionflags	@"SHF_NOTE_NV_TKINFO"
	.tkinfo
        /*0018*/ 	.word	0x00000002
        /*0030*/ 	.string	""
        /*0030*/ 	.string	"ptxas"
        /*0030*/ 	.string	"Cuda compilation tools, release 13.0, V13.0.88"
        /*0030*/ 	.string	"Build cuda_13.0.r13.0/compiler.36424714_0"
        /*0030*/ 	.string	"-arch sm_100 -m 64 "



//--------------------- .note.nv.cuinfo           --------------------------
	.section	.note.nv.cuinfo,"",@"SHT_NOTE"
	.sectionflags	@"SHF_NOTE_NV_CUINFO"
        /*0018*/ 	.short	0x0002
        /*001a*/ 	.short	0x0064
        /*001c*/ 	.short	0x0082
	.zero		2


//--------------------- .nv.info                  --------------------------
	.section	.nv.info,"",@"SHT_CUDA_INFO"
	.align	4


	//----- nvinfo : EIATTR_REGCOUNT
	.align		4
        /*0000*/ 	.byte	0x04, 0x2f
        /*0002*/ 	.short	(.L_1 - .L_0)
	.align		4
.L_0:
        /*0004*/ 	.word	index@(_Z15spMulAdd_vectorIdEvPKiS1_PKT_S4_PS2_ii)
        /*0008*/ 	.word	0x00000020


	//----- nvinfo : EIATTR_FRAME_SIZE
	.align		4
.L_1:
        /*000c*/ 	.byte	0x04, 0x11
        /*000e*/ 	.short	(.L_3 - .L_2)
	.align		4
.L_2:
        /*0010*/ 	.word	index@(_Z15spMulAdd_vectorIdEvPKiS1_PKT_S4_PS2_ii)
        /*0014*/ 	.word	0x00000000


	//----- nvinfo : EIATTR_MIN_STACK_SIZE
	.align		4
.L_3:
        /*0018*/ 	.byte	0x04, 0x12
        /*001a*/ 	.short	(.L_5 - .L_4)
	.align		4
.L_4:
        /*001c*/ 	.word	index@(_Z15spMulAdd_vectorIdEvPKiS1_PKT_S4_PS2_ii)
        /*0020*/ 	.word	0x00000000
.L_5:


//--------------------- .nv.compat                --------------------------
	.section	.nv.compat,"",@"SHT_CUDA_COMPAT_INFO"
	.align	4
        /*0000*/ 	.byte	0x02, 0x09, 0x00, 0x00, 0x02, 0x02, 0x01, 0x00, 0x02, 0x05, 0x05, 0x00, 0x03, 0x07, 0x01, 0x01
        /*0010*/ 	.byte	0x02, 0x03, 0x00, 0x00, 0x02, 0x06, 0x01, 0x00, 0x04, 0x0b, 0x08, 0x00, 0x01, 0x00, 0x00, 0x00
        /*0020*/ 	.byte	0x00, 0x00, 0x00, 0x00


//--------------------- .nv.info._Z15spMulAdd_vectorIdEvPKiS1_PKT_S4_PS2_ii --------------------------
	.section	.nv.info._Z15spMulAdd_vectorIdEvPKiS1_PKT_S4_PS2_ii,"",@"SHT_CUDA_INFO"
	.sectionflags	@""
	.align	4


	//----- nvinfo : EIATTR_CUDA_API_VERSION
	.align		4
        /*0000*/ 	.byte	0x04, 0x37
        /*0002*/ 	.short	(.L_7 - .L_6)
.L_6:
        /*0004*/ 	.word	0x00000082


	//----- nvinfo : EIATTR_KPARAM_INFO
	.align		4
.L_7:
        /*0008*/ 	.byte	0x04, 0x17
        /*000a*/ 	.short	(.L_9 - .L_8)
.L_8:
        /*000c*/ 	.word	0x00000000
        /*0010*/ 	.short	0x0006
        /*0012*/ 	.short	0x002c
        /*0014*/ 	.byte	0x00, 0xf0, 0x11, 0x00


	//----- nvinfo : EIATTR_KPARAM_INFO
	.align		4
.L_9:
        /*0018*/ 	.byte	0x04, 0x17
        /*001a*/ 	.short	(.L_11 - .L_10)
.L_10:
        /*001c*/ 	.word	0x00000000
        /*0020*/ 	.short	0x0005
        /*0022*/ 	.short	0x0028
        /*0024*/ 	.byte	0x00, 0xf0, 0x11, 0x00


	//----- nvinfo : EIATTR_KPARAM_INFO
	.align		4
.L_11:
        /*0028*/ 	.byte	0x04, 0x17
        /*002a*/ 	.short	(.L_13 - .L_12)
.L_12:
        /*002c*/ 	.word	0x00000000
        /*0030*/ 	.short	0x0004
        /*0032*/ 	.short	0x0020
        /*0034*/ 	.byte	0x00, 0xf5, 0x21, 0x00


	//----- nvinfo : EIATTR_KPARAM_INFO
	.align		4
.L_13:
        /*0038*/ 	.byte	0x04, 0x17
        /*003a*/ 	.short	(.L_15 - .L_14)
.L_14:
        /*003c*/ 	.word	0x00000000
        /*0040*/ 	.short	0x0003
        /*0042*/ 	.short	0x0018
        /*0044*/ 	.byte	0x00, 0xf5, 0x21, 0x00


	//----- nvinfo : EIATTR_KPARAM_INFO
	.align		4
.L_15:
        /*0048*/ 	.byte	0x04, 0x17
        /*004a*/ 	.short	(.L_17 - .L_16)
.L_16:
        /*004c*/ 	.word	0x00000000
        /*0050*/ 	.short	0x0002
        /*0052*/ 	.short	0x0010
        /*0054*/ 	.byte	0x00, 0xf5, 0x21, 0x00


	//----- nvinfo : EIATTR_KPARAM_INFO
	.align		4
.L_17:
        /*0058*/ 	.byte	0x04, 0x17
        /*005a*/ 	.short	(.L_19 - .L_18)
.L_18:
        /*005c*/ 	.word	0x00000000
        /*0060*/ 	.short	0x0001
        /*0062*/ 	.short	0x0008
        /*0064*/ 	.byte	0x00, 0xf5, 0x21, 0x00


	//----- nvinfo : EIATTR_KPARAM_INFO
	.align		4
.L_19:
        /*0068*/ 	.byte	0x04, 0x17
        /*006a*/ 	.short	(.L_21 - .L_20)
.L_20:
        /*006c*/ 	.word	0x00000000
        /*0070*/ 	.short	0x0000
        /*0072*/ 	.short	0x0000
        /*0074*/ 	.byte	0x00, 0xf5, 0x21, 0x00


	//----- nvinfo : EIATTR_SPARSE_MMA_MASK
	.align		4
.L_21:
        /*0078*/ 	.byte	0x03, 0x50
        /*007a*/ 	.short	0x0000


	//----- nvinfo : EIATTR_MAXREG_COUNT
	.align		4
        /*007c*/ 	.byte	0x03, 0x1b
        /*007e*/ 	.short	0x00ff


	//----- nvinfo : EIATTR_MERCURY_ISA_VERSION
	.align		4
        /*0080*/ 	.byte	0x03, 0x5f
        /*0082*/ 	.short	0x0101


	//----- nvinfo : EIATTR_COOP_GROUP_MASK_REGIDS
	.align		4
        /*0084*/ 	.byte	0x04, 0x29
        /*0086*/ 	.short	(.L_23 - .L_22)


	//   ....[0]....
.L_22:
        /*0088*/ 	.word	0xffffffff


	//   ....[1]....
        /*008c*/ 	.word	0xffffffff


	//   ....[2]....
        /*0090*/ 	.word	0xffffffff


	//   ....[3]....
        /*0094*/ 	.word	0xffffffff


	//   ....[4]....
        /*0098*/ 	.word	0xffffffff


	//   ....[5]....
        /*009c*/ 	.word	0xffffffff


	//   ....[6]....
        /*00a0*/ 	.word	0xffffffff


	//   ....[7]....
        /*00a4*/ 	.word	0xffffffff


	//   ....[8]....
        /*00a8*/ 	.word	0xffffffff


	//   ....[9]....
        /*00ac*/ 	.word	0xffffffff


	//   ....[10]....
        /*00b0*/ 	.word	0x05000003


	//   ....[11]....
        /*00b4*/ 	.word	0x05000003


	//   ....[12]....
        /*00b8*/ 	.word	0x05000003


	//   ....[13]....
        /*00bc*/ 	.word	0x05000003


	//   ....[14]....
        /*00c0*/ 	.word	0x05000003


	//   ....[15]....
        /*00c4*/ 	.word	0x05000003


	//   ....[16]....
        /*00c8*/ 	.word	0x05000003


	//   ....[17]....
        /*00cc*/ 	.word	0x05000003


	//   ....[18]....
        /*00d0*/ 	.word	0x05000003


	//   ....[19]....
        /*00d4*/ 	.word	0x05000003


	//----- nvinfo : EIATTR_COOP_GROUP_INSTR_OFFSETS
	.align		4
.L_23:
        /*00d8*/ 	.byte	0x04, 0x28
        /*00da*/ 	.short	(.L_25 - .L_24)


	//   ....[0]....
.L_24:
        /*00dc*/ 	.word	0x00001350


	//   ....[1]....
        /*00e0*/ 	.word	0x00001360


	//   ....[2]....
        /*00e4*/ 	.word	0x00001380


	//   ....[3]....
        /*00e8*/ 	.word	0x00001390


	//   ....[4]....
        /*00ec*/ 	.word	0x000013b0


	//   ....[5]....
        /*00f0*/ 	.word	0x000013c0


	//   ....[6]....
        /*00f4*/ 	.word	0x00001400


	//   ....[7]....
        /*00f8*/ 	.word	0x00001410


	//   ....[8]....
        /*00fc*/ 	.word	0x00001450


	//   ....[9]....
        /*0100*/ 	.word	0x00001460


	//   ....[10]....
        /*0104*/ 	.word	0x00001560


	//   ....[11]....
        /*0108*/ 	.word	0x000015b0


	//   ....[12]....
        /*010c*/ 	.word	0x00001620


	//   ....[13]....
        /*0110*/ 	.word	0x00001670


	//   ....[14]....
        /*0114*/ 	.word	0x000016e0


	//   ....[15]....
        /*0118*/ 	.word	0x00001730


	//   ....[16]....
        /*011c*/ 	.word	0x000017a0


	//   ....[17]....
        /*0120*/ 	.word	0x000017f0


	//   ....[18]....
        /*0124*/ 	.word	0x00001860


	//   ....[19]....
        /*0128*/ 	.word	0x000018b0


	//----- nvinfo : EIATTR_VRC_CTA_INIT_COUNT
	.align		4
.L_25:
        /*012c*/ 	.byte	0x02, 0x4a
	.zero		1
	.zero		1


	//----- nvinfo : EIATTR_EXIT_INSTR_OFFSETS
	.align		4
        /*0130*/ 	.byte	0x04, 0x1c
        /*0132*/ 	.short	(.L_27 - .L_26)


	//   ....[0]....
.L_26:
        /*0134*/ 	.word	0x000014c0


	//   ....[1]....
        /*0138*/ 	.word	0x00001500


	//----- nvinfo : EIATTR_CRS_STACK_SIZE
	.align		4
.L_27:
        /*013c*/ 	.byte	0x04, 0x1e
        /*013e*/ 	.short	(.L_29 - .L_28)
.L_28:
        /*0140*/ 	.word	0x00000000


	//----- nvinfo : EIATTR_CBANK_PARAM_SIZE
	.align		4
.L_29:
        /*0144*/ 	.byte	0x03, 0x19
        /*0146*/ 	.short	0x0030


	//----- nvinfo : EIATTR_PARAM_CBANK
	.align		4
        /*0148*/ 	.byte	0x04, 0x0a
        /*014a*/ 	.short	(.L_31 - .L_30)
	.align		4
.L_30:
        /*014c*/ 	.word	index@(.nv.constant0._Z15spMulAdd_vectorIdEvPKiS1_PKT_S4_PS2_ii)
        /*0150*/ 	.short	0x0380
        /*0152*/ 	.short	0x0030


	//----- nvinfo : EIATTR_SW_WAR
	.align		4
.L_31:
        /*0154*/ 	.byte	0x04, 0x36
        /*0156*/ 	.short	(.L_33 - .L_32)
.L_32:
        /*0158*/ 	.word	0x00000008
.L_33:


//--------------------- .nv.callgraph             --------------------------
	.section	.nv.callgraph,"",@"SHT_CUDA_CALLGRAPH"
	.align	4
	.sectionentsize	8
	.align		4
        /*0000*/ 	.word	0x00000000
	.align		4
        /*0004*/ 	.word	0xffffffff
	.align		4
        /*0008*/ 	.word	0x00000000
	.align		4
        /*000c*/ 	.word	0xfffffffe
	.align		4
        /*0010*/ 	.word	0x00000000
	.align		4
        /*0014*/ 	.word	0xfffffffd
	.align		4
        /*0018*/ 	.word	0x00000000
	.align		4
        /*001c*/ 	.word	0xfffffffc


//--------------------- .text._Z15spMulAdd_vectorIdEvPKiS1_PKT_S4_PS2_ii --------------------------
	.section	.text._Z15spMulAdd_vectorIdEvPKiS1_PKT_S4_PS2_ii,"ax",@progbits
	.align	128
        .global         _Z15spMulAdd_vectorIdEvPKiS1_PKT_S4_PS2_ii
        .type           _Z15spMulAdd_vectorIdEvPKiS1_PKT_S4_PS2_ii,@function
        .size           _Z15spMulAdd_vectorIdEvPKiS1_PKT_S4_PS2_ii,(.L_x_26 - _Z15spMulAdd_vectorIdEvPKiS1_PKT_S4_PS2_ii)
        .other          _Z15spMulAdd_vectorIdEvPKiS1_PKT_S4_PS2_ii,@"STO_CUDA_ENTRY STV_DEFAULT"
_Z15spMulAdd_vectorIdEvPKiS1_PKT_S4_PS2_ii:
.text._Z15spMulAdd_vectorIdEvPKiS1_PKT_S4_PS2_ii:
[----:B------:R-:W-:Y:S01]  /*0000*/  LDC R1, c[0x0][0x37c] ;  /* 0x0000df00ff017b82 */ /* 0x000fe20000000800 */
[----:B------:R-:W0:Y:S07]  /*0010*/  S2R R2, SR_TID.X ;  /* 0x0000000000027919 */ /* 0x000e2e0000002100 */
[----:B------:R-:W0:Y:S01]  /*0020*/  S2UR UR4, SR_CTAID.X ;  /* 0x00000000000479c3 */ /* 0x000e220000002500 */
[----:B------:R-:W1:Y:S01]  /*0030*/  LDCU UR6, c[0x0][0x3a8] ;  /* 0x00007500ff0677ac */ /* 0x000e620008000800 */
[----:B------:R-:W-:Y:S01]  /*0040*/  BSSY B1, `(.L_x_0) ;  /* 0x0000144000017945 */ /* 0x000fe20003800000 */
[----:B------:R-:W-:-:S05]  /*0050*/  CS2R R4, SRZ ;  /* 0x0000000000047805 */ /* 0x000fca000001ff00 */
[----:B------:R-:W0:Y:S02]  /*0060*/  LDC R3, c[0x0][0x360] ;  /* 0x0000d800ff037b82 */ /* 0x000e240000000800 */
[----:B0-----:R-:W-:Y:S01]  /*0070*/  IMAD R2, R3, UR4, R2 ;  /* 0x0000000403027c24 */ /* 0x001fe2000f8e0202 */
[----:B------:R-:W0:Y:S04]  /*0080*/  LDCU.64 UR4, c[0x0][0x358] ;  /* 0x00006b00ff0477ac */ /* 0x000e280008000a00 */
[----:B------:R-:W-:Y:S02]  /*0090*/  SHF.R.U32.HI R0, RZ, 0x5, R2 ;  /* 0x00000005ff007819 */ /* 0x000fe40000011602 */
[----:B------:R-:W-:Y:S02]  /*00a0*/  LOP3.LUT R2, R2, 0x1f, RZ, 0xc0, !PT ;  /* 0x0000001f02027812 */ /* 0x000fe400078ec0ff */
[----:B-1----:R-:W-:-:S13]  /*00b0*/  ISETP.GE.U32.AND P0, PT, R0, UR6, PT ;  /* 0x0000000600007c0c */ /* 0x002fda000bf06070 */
[----:B0-----:R-:W-:Y:S05]  /*00c0*/  @P0 BRA `(.L_x_1) ;  /* 0x0000001000ec0947 */ /* 0x001fea0003800000 */
[----:B------:R-:W0:Y:S02]  /*00d0*/  LDC.64 R4, c[0x0][0x380] ;  /* 0x0000e000ff047b82 */ /* 0x000e240000000a00 */
[----:B0-----:R-:W-:-:S05]  /*00e0*/  IMAD.WIDE.U32 R4, R0, 0x4, R4 ;  /* 0x0000000400047825 */ /* 0x001fca00078e0004 */
[----:B------:R-:W2:Y:S04]  /*00f0*/  LDG.E.CONSTANT R7, desc[UR4][R4.64] ;  /* 0x0000000404077981 */ /* 0x000ea8000c1e9900 */
[----:B------:R-:W3:Y:S01]  /*0100*/  LDG.E.CONSTANT R6, desc[UR4][R4.64+0x4] ;  /* 0x0000040404067981 */ /* 0x000ee2000c1e9900 */
[----:B------:R-:W-:Y:S01]  /*0110*/  BSSY.RECONVERGENT B0, `(.L_x_2) ;  /* 0x0000121000007945 */ /* 0x000fe20003800200 */
[----:B------:R-:W-:Y:S02]  /*0120*/  CS2R R24, SRZ ;  /* 0x0000000000187805 */ /* 0x000fe4000001ff00 */
[----:B--2---:R-:W-:-:S04]  /*0130*/  IADD3 R3, PT, PT, R2, R7, RZ ;  /* 0x0000000702037210 */ /* 0x004fc80007ffe0ff */
[----:B---3--:R-:W-:-:S13]  /*0140*/  ISETP.GE.U32.AND P0, PT, R3, R6, PT ;  /* 0x000000060300720c */ /* 0x008fda0003f06070 */
[----:B------:R-:W-:Y:S05]  /*0150*/  @P0 BRA `(.L_x_3) ;  /* 0x0000001000700947 */ /* 0x000fea0003800000 */
[----:B------:R-:W-:Y:S01]  /*0160*/  LOP3.LUT R7, RZ, R7, RZ, 0x33, !PT ;  /* 0x00000007ff077212 */ /* 0x000fe200078e33ff */
[----:B------:R-:W-:Y:S01]  /*0170*/  BSSY.RECONVERGENT B2, `(.L_x_4) ;  /* 0x0000095000027945 */ /* 0x000fe20003800200 */
[----:B------:R-:W-:Y:S02]  /*0180*/  VIADDMNMX.U32 R5, R3, 0x20, R6, !PT ;  /* 0x0000002003057846 */ /* 0x000fe40007800006 */
[----:B------:R-:W-:Y:S02]  /*0190*/  CS2R R24, SRZ ;  /* 0x0000000000187805 */ /* 0x000fe4000001ff00 */
[----:B------:R-:W-:-:S04]  /*01a0*/  IADD3 R5, PT, PT, -R2, R5, R7 ;  /* 0x0000000502057210 */ /* 0x000fc80007ffe107 */
[C---:B------:R-:W-:Y:S02]  /*01b0*/  ISETP.GE.U32.AND P0, PT, R5.reuse, 0x1e0, PT ;  /* 0x000001e00500780c */ /* 0x040fe40003f06070 */
[----:B------:R-:W-:-:S04]  /*01c0*/  LEA.HI R4, R5, 0x1, RZ, 0x1b ;  /* 0x0000000105047811 */ /* 0x000fc800078fd8ff */
[----:B------:R-:W-:-:S07]  /*01d0*/  LOP3.LUT R5, R4, 0xf, RZ, 0xc0, !PT ;  /* 0x0000000f04057812 */ /* 0x000fce00078ec0ff */
[----:B------:R-:W-:Y:S05]  /*01e0*/  @!P0 BRA `(.L_x_5) ;  /* 0x0000000800348947 */ /* 0x000fea0003800000 */
[----:B------:R-:W-:Y:S01]  /*01f0*/  LOP3.LUT R6, R4, 0xffffff0, RZ, 0xc0, !PT ;  /* 0x0ffffff004067812 */ /* 0x000fe200078ec0ff */
[----:B------:R-:W-:Y:S01]  /*0200*/  BSSY.RECONVERGENT B3, `(.L_x_6) ;  /* 0x000008a000037945 */ /* 0x000fe20003800200 */
[----:B------:R-:W-:Y:S02]  /*0210*/  IADD3 R3, PT, PT, R3, 0x100, RZ ;  /* 0x0000010003037810 */ /* 0x000fe40007ffe0ff */
[----:B------:R-:W-:Y:S02]  /*0220*/  CS2R R24, SRZ ;  /* 0x0000000000187805 */ /* 0x000fe4000001ff00 */
[----:B------:R-:W-:-:S07]  /*0230*/  IADD3 R6, PT, PT, -R6, RZ, RZ ;  /* 0x000000ff06067210 */ /* 0x000fce0007ffe1ff */
.L_x_7:
[----:B------:R-:W0:Y:S01]  /*0240*/  LDC.64 R18, c[0x0][0x388] ;  /* 0x0000e200ff127b82 */ /* 0x000e220000000a00 */
[----:B------:R-:W-:-:S07]  /*0250*/  IADD3 R15, PT, PT, R3, -0x100, RZ ;  /* 0xffffff00030f7810 */ /* 0x000fce0007ffe0ff */
[----:B------:R-:W1:Y:S08]  /*0260*/  LDC.64 R10, c[0x0][0x390] ;  /* 0x0000e400ff0a7b82 */ /* 0x000e700000000a00 */
[----:B------:R-:W2:Y:S01]  /*0270*/  LDC.64 R8, c[0x0][0x398] ;  /* 0x0000e600ff087b82 */ /* 0x000ea20000000a00 */
[----:B0-----:R-:W-:-:S05]  /*0280*/  IMAD.WIDE.U32 R22, R15, 0x4, R18 ;  /* 0x000000040f167825 */ /* 0x001fca00078e0012 */
[----:B------:R-:W2:Y:S01]  /*0290*/  LDG.E.CONSTANT R13, desc[UR4][R22.64] ;  /* 0x00000004160d7981 */ /* 0x000ea2000c1e9900 */
[----:B------:R-:W-:-:S05]  /*02a0*/  IADD3 R21, PT, PT, R3, -0xe0, RZ ;  /* 0xffffff2003157810 */ /* 0x000fca0007ffe0ff */
[----:B------:R-:W-:-:S06]  /*02b0*/  IMAD.WIDE.U32 R16, R21, 0x4, R18 ;  /* 0x0000000415107825 */ /* 0x000fcc00078e0012 */
[----:B------:R-:W3:Y:S01]  /*02c0*/  LDG.E.CONSTANT R17, desc[UR4][R16.64] ;  /* 0x0000000410117981 */ /* 0x000ee2000c1e9900 */
[----:B-1----:R-:W-:-:S06]  /*02d0*/  IMAD.WIDE.U32 R14, R15, 0x8, R10 ;  /* 0x000000080f0e7825 */ /* 0x002fcc00078e000a */
[----:B------:R-:W4:Y:S01]  /*02e0*/  LDG.E.64.CONSTANT R14, desc[UR4][R14.64] ;  /* 0x000000040e0e7981 */ /* 0x000f22000c1e9b00 */
[----:B--2---:R-:W-:-:S06]  /*02f0*/  IMAD.WIDE R12, R13, 0x8, R8 ;  /* 0x000000080d0c7825 */ /* 0x004fcc00078e0208 */
[----:B------:R-:W4:Y:S01]  /*0300*/  LDG.E.64.CONSTANT R12, desc[UR4][R12.64] ;  /* 0x000000040c0c7981 */ /* 0x000f22000c1e9b00 */
[----:B------:R-:W-:Y:S01]  /*0310*/  IADD3 R27, PT, PT, R3, -0xc0, RZ ;  /* 0xffffff40031b7810 */ /* 0x000fe20007ffe0ff */
[----:B------:R-:W-:-:S04]  /*0320*/  IMAD.WIDE.U32 R20, R21, 0x8, R10 ;  /* 0x0000000815147825 */ /* 0x000fc800078e000a */
[----:B---3--:R-:W-:Y:S02]  /*0330*/  IMAD.WIDE R16, R17, 0x8, R8 ;  /* 0x0000000811107825 */ /* 0x008fe400078e0208 */
[----:B------:R-:W2:Y:S02]  /*0340*/  LDG.E.64.CONSTANT R20, desc[UR4][R20.64] ;  /* 0x0000000414147981 */ /* 0x000ea4000c1e9b00 */
[----:B------:R-:W-:Y:S02]  /*0350*/  IMAD.WIDE.U32 R22, R27, 0x4, R18 ;  /* 0x000000041b167825 */ /* 0x000fe400078e0012 */
[----:B------:R-:W2:Y:S04]  /*0360*/  LDG.E.64.CONSTANT R16, desc[UR4][R16.64] ;  /* 0x0000000410107981 */ /* 0x000ea8000c1e9b00 */
[----:B------:R0:W3:Y:S02]  /*0370*/  LDG.E.CONSTANT R29, desc[UR4][R22.64] ;  /* 0x00000004161d7981 */ /* 0x0000e4000c1e9900 */
[----:B0-----:R-:W-:Y:S01]  /*0380*/  IADD3 R23, PT, PT, R3, -0xa0, RZ ;  /* 0xffffff6003177810 */ /* 0x001fe20007ffe0ff */
[----:B----4-:R-:W-:-:S04]  /*0390*/  DFMA R24, R14, R12, R24 ;  /* 0x0000000c0e18722b */ /* 0x010fc80000000018 */
[----:B------:R-:W-:-:S06]  /*03a0*/  IMAD.WIDE.U32 R14, R23, 0x4, R18 ;  /* 0x00000004170e7825 */ /* 0x000fcc00078e0012 */
[----:B------:R-:W4:Y:S01]  /*03b0*/  LDG.E.CONSTANT R15, desc[UR4][R14.64] ;  /* 0x000000040e0f7981 */ /* 0x000f22000c1e9900 */
[----:B------:R-:W-:Y:S01]  /*03c0*/  IADD3 R7, PT, PT, R3, -0x80, RZ ;  /* 0xffffff8003077810 */ /* 0x000fe20007ffe0ff */
[----:B------:R-:W-:Y:S01]  /*03d0*/  IMAD.WIDE.U32 R12, R27, 0x8, R10 ;  /* 0x000000081b0c7825 */ /* 0x000fe200078e000a */
[----:B--2---:R-:W-:-:S03]  /*03e0*/  DFMA R16, R20, R16, R24 ;  /* 0x000000101410722b */ /* 0x004fc60000000018 */
[----:B------:R-:W-:Y:S02]  /*03f0*/  IMAD.WIDE.U32 R24, R7, 0x4, R18 ;  /* 0x0000000407187825 */ /* 0x000fe400078e0012 */
[----:B------:R-:W2:Y:S02]  /*0400*/  LDG.E.64.CONSTANT R12, desc[UR4][R12.64] ;  /* 0x000000040c0c7981 */ /* 0x000ea4000c1e9b00 */
[----:B---3--:R-:W-:Y:S02]  /*0410*/  IMAD.WIDE R28, R29, 0x8, R8 ;  /* 0x000000081d1c7825 */ /* 0x008fe400078e0208 */
[----:B------:R-:W3:Y:S04]  /*0420*/  LDG.E.CONSTANT R25, desc[UR4][R24.64] ;  /* 0x0000000418197981 */ /* 0x000ee8000c1e9900 */
[----:B------:R-:W2:Y:S01]  /*0430*/  LDG.E.64.CONSTANT R28, desc[UR4][R28.64] ;  /* 0x000000041c1c7981 */ /* 0x000ea2000c1e9b00 */
[----:B------:R-:W-:-:S06]  /*0440*/  IMAD.WIDE.U32 R22, R23, 0x8, R10 ;  /* 0x0000000817167825 */ /* 0x000fcc00078e000a */
[----:B------:R-:W5:Y:S01]  /*0450*/  LDG.E.64.CONSTANT R22, desc[UR4][R22.64] ;  /* 0x0000000416167981 */ /* 0x000f62000c1e9b00 */
[----:B----4-:R-:W-:-:S06]  /*0460*/  IMAD.WIDE R14, R15, 0x8, R8 ;  /* 0x000000080f0e7825 */ /* 0x010fcc00078e0208 */
[----:B------:R-:W5:Y:S01]  /*0470*/  LDG.E.64.CONSTANT R14, desc[UR4][R14.64] ;  /* 0x000000040e0e7981 */ /* 0x000f62000c1e9b00 */
[----:B------:R-:W-:Y:S01]  /*0480*/  IADD3 R27, PT, PT, R3, -0x60, RZ ;  /* 0xffffffa0031b7810 */ /* 0x000fe20007ffe0ff */
[----:B---3--:R-:W-:Y:S01]  /*0490*/  IMAD.WIDE R24, R25, 0x8, R8 ;  /* 0x0000000819187825 */ /* 0x008fe200078e0208 */
[----:B--2---:R-:W-:-:S03]  /*04a0*/  DFMA R28, R12, R28, R16 ;  /* 0x0000001c0c1c722b */ /* 0x004fc60000000010 */
[----:B------:R-:W-:Y:S02]  /*04b0*/  IMAD.WIDE.U32 R20, R27, 0x4, R18 ;  /* 0x000000041b147825 */ /* 0x000fe400078e0012 */
[----:B------:R-:W2:Y:S02]  /*04c0*/  LDG.E.64.CONSTANT R24, desc[UR4][R24.64] ;  /* 0x0000000418187981 */ /* 0x000ea4000c1e9b00 */
[----:B------:R-:W-:Y:S02]  /*04d0*/  IMAD.WIDE.U32 R12, R7, 0x8, R10 ;  /* 0x00000008070c7825 */ /* 0x000fe400078e000a */
[----:B------:R-:W3:Y:S04]  /*04e0*/  LDG.E.CONSTANT R21, desc[UR4][R20.64] ;  /* 0x0000000414157981 */ /* 0x000ee8000c1e9900 */
[----:B------:R-:W2:Y:S01]  /*04f0*/  LDG.E.64.CONSTANT R12, desc[UR4][R12.64] ;  /* 0x000000040c0c7981 */ /* 0x000ea2000c1e9b00 */
[----:B------:R-:W-:Y:S01]  /*0500*/  IADD3 R17, PT, PT, R3, -0x40, RZ ;  /* 0xffffffc003117810 */ /* 0x000fe20007ffe0ff */
[----:B-----5:R-:W-:-:S04]  /*0510*/  DFMA R14, R22, R14, R28 ;  /* 0x0000000e160e722b */ /* 0x020fc8000000001c */
[----:B------:R-:W-:-:S05]  /*0520*/  IMAD.WIDE.U32 R28, R17, 0x4, R18 ;  /* 0x00000004111c7825 */ /* 0x000fca00078e0012 */
[----:B------:R-:W4:Y:S01]  /*0530*/  LDG.E.CONSTANT R23, desc[UR4][R28.64] ;  /* 0x000000041c177981 */ /* 0x000f22000c1e9900 */
[----:B------:R-:W-:Y:S01]  /*0540*/  IADD3 R7, PT, PT, R3, -0x20, RZ ;  /* 0xffffffe003077810 */ /* 0x000fe20007ffe0ff */
[----:B--2---:R-:W-:Y:S01]  /*0550*/  DFMA R24, R12, R24, R14 ;  /* 0x000000180c18722b */ /* 0x004fe2000000000e */
[----:B------:R-:W-:-:S04]  /*0560*/  IMAD.WIDE.U32 R12, R27, 0x8, R10 ;  /* 0x000000081b0c7825 */ /* 0x000fc800078e000a */
[----:B---3--:R-:W-:Y:S02]  /*0570*/  IMAD.WIDE R14, R21, 0x8, R8 ;  /* 0x00000008150e7825 */ /* 0x008fe400078e0208 */
[----:B------:R-:W2:Y:S02]  /*0580*/  LDG.E.64.CONSTANT R12, desc[UR4][R12.64] ;  /* 0x000000040c0c7981 */ /* 0x000ea4000c1e9b00 */
[----:B------:R-:W-:Y:S02]  /*0590*/  IMAD.WIDE.U32 R26, R7, 0x4, R18 ;  /* 0x00000004071a7825 */ /* 0x000fe400078e0012 */
[----:B------:R-:W2:Y:S04]  /*05a0*/  LDG.E.64.CONSTANT R14, desc[UR4][R14.64] ;  /* 0x000000040e0e7981 */ /* 0x000ea8000c1e9b00 */
[----:B------:R-:W3:Y:S01]  /*05b0*/  LDG.E.CONSTANT R27, desc[UR4][R26.64] ;  /* 0x000000041a1b7981 */ /* 0x000ee2000c1e9900 */
[----:B------:R-:W-:-:S04]  /*05c0*/  IMAD.WIDE.U32 R16, R17, 0x8, R10 ;  /* 0x0000000811107825 */ /* 0x000fc800078e000a */
[----:B------:R-:W-:Y:S02]  /*05d0*/  IMAD.WIDE.U32 R20, R3, 0x4, R18 ;  /* 0x0000000403147825 */ /* 0x000fe400078e0012 */
[----:B------:R-:W5:Y:S04]  /*05e0*/  LDG.E.64.CONSTANT R16, desc[UR4][R16.64] ;  /* 0x0000000410107981 */ /* 0x000f68000c1e9b00 */
[----:B------:R-:W5:Y:S01]  /*05f0*/  LDG.E.CONSTANT R21, desc[UR4][R20.64] ;  /* 0x0000000414157981 */ /* 0x000f62000c1e9900 */
[----:B----4-:R-:W-:-:S06]  /*0600*/  IMAD.WIDE R22, R23, 0x8, R8 ;  /* 0x0000000817167825 */ /* 0x010fcc00078e0208 */
[----:B------:R-:W4:Y:S01]  /*0610*/  LDG.E.64.CONSTANT R22, desc[UR4][R22.64] ;  /* 0x0000000416167981 */ /* 0x000f22000c1e9b00 */
[----:B------:R-:W-:Y:S01]  /*0620*/  IMAD.WIDE.U32 R28, R7, 0x8, R10 ;  /* 0x00000008071c7825 */ /* 0x000fe200078e000a */
[----:B------:R-:W-:-:S05]  /*0630*/  IADD3 R7, PT, PT, R3, 0x20, RZ ;  /* 0x0000002003077810 */ /* 0x000fca0007ffe0ff */
[----:B------:R-:W4:Y:S01]  /*0640*/  LDG.E.64.CONSTANT R28, desc[UR4][R28.64] ;  /* 0x000000041c1c7981 */ /* 0x000f22000c1e9b00 */
[----:B--2---:R-:W-:Y:S01]  /*0650*/  DFMA R24, R12, R14, R24 ;  /* 0x0000000e0c18722b */ /* 0x004fe20000000018 */
[----:B---3--:R-:W-:-:S06]  /*0660*/  IMAD.WIDE R12, R27, 0x8, R8 ;  /* 0x000000081b0c7825 */ /* 0x008fcc00078e0208 */
[----:B------:R-:W2:Y:S01]  /*0670*/  LDG.E.64.CONSTANT R12, desc[UR4][R12.64] ;  /* 0x000000040c0c7981 */ /* 0x000ea2000c1e9b00 */
[----:B------:R-:W-:-:S04]  /*0680*/  IMAD.WIDE.U32 R14, R3, 0x8, R10 ;  /* 0x00000008030e7825 */ /* 0x000fc800078e000a */
[----:B-----5:R-:W-:Y:S02]  /*0690*/  IMAD.WIDE R26, R21, 0x8, R8 ;  /* 0x00000008151a7825 */ /* 0x020fe400078e0208 */
[----:B------:R-:W3:Y:S04]  /*06a0*/  LDG.E.64.CONSTANT R14, desc[UR4][R14.64] ;  /* 0x000000040e0e7981 */ /* 0x000ee8000c1e9b00 */
[----:B------:R-:W3:Y:S01]  /*06b0*/  LDG.E.64.CONSTANT R20, desc[UR4][R26.64] ;  /* 0x000000041a147981 */ /* 0x000ee2000c1e9b00 */
[----:B----4-:R-:W-:Y:S01]  /*06c0*/  DFMA R24, R16, R22, R24 ;  /* 0x000000161018722b */ /* 0x010fe20000000018 */
[----:B------:R-:W-:-:S06]  /*06d0*/  IMAD.WIDE.U32 R16, R7, 0x4, R18 ;  /* 0x0000000407107825 */ /* 0x000fcc00078e0012 */
[----:B------:R-:W4:Y:S01]  /*06e0*/  LDG.E.CONSTANT R17, desc[UR4][R16.64] ;  /* 0x0000000410117981 */ /* 0x000f22000c1e9900 */
[----:B--2---:R-:W-:Y:S01]  /*06f0*/  DFMA R12, R28, R12, R24 ;  /* 0x0000000c1c0c722b */ /* 0x004fe20000000018 */
[----:B------:R-:W-:Y:S01]  /*0700*/  IADD3 R25, PT, PT, R3, 0x40, RZ ;  /* 0x0000004003197810 */ /* 0x000fe20007ffe0ff */
[----:B------:R-:W-:Y:S01]  /*0710*/  IMAD.WIDE.U32 R28, R7, 0x8, R10 ;  /* 0x00000008071c7825 */ /* 0x000fe200078e000a */
[----:B------:R-:W-:-:S03]  /*0720*/  IADD3 R7, PT, PT, R3, 0x60, RZ ;  /* 0x0000006003077810 */ /* 0x000fc60007ffe0ff */
[----:B------:R-:W-:Y:S02]  /*0730*/  IMAD.WIDE.U32 R22, R25, 0x4, R18 ;  /* 0x0000000419167825 */ /* 0x000fe400078e0012 */
[----:B------:R-:W2:Y:S01]  /*0740*/  LDG.E.64.CONSTANT R28, desc[UR4][R28.64] ;  /* 0x000000041c1c7981 */ /* 0x000ea2000c1e9b00 */
[----:B---3--:R-:W-:-:S03]  /*0750*/  DFMA R20, R14, R20, R12 ;  /* 0x000000140e14722b */ /* 0x008fc6000000000c */
[----:B------:R-:W3:Y:S01]  /*0760*/  LDG.E.CONSTANT R23, desc[UR4][R22.64] ;  /* 0x0000000416177981 */ /* 0x000ee2000c1e9900 */
[----:B------:R-:W-:-:S06]  /*0770*/  IMAD.WIDE.U32 R12, R7, 0x4, R18 ;  /* 0x00000004070c7825 */ /* 0x000fcc00078e0012 */
[----:B------:R-:W5:Y:S01]  /*0780*/  LDG.E.CONSTANT R13, desc[UR4][R12.64] ;  /* 0x000000040c0d7981 */ /* 0x000f62000c1e9900 */
[----:B----4-:R-:W-:-:S06]  /*0790*/  IMAD.WIDE R14, R17, 0x8, R8 ;  /* 0x00000008110e7825 */ /* 0x010fcc00078e0208 */
[----:B------:R-:W2:Y:S01]  /*07a0*/  LDG.E.64.CONSTANT R14, desc[UR4][R14.64] ;  /* 0x000000040e0e7981 */ /* 0x000ea2000c1e9b00 */
[----:B------:R-:W-:Y:S01]  /*07b0*/  IMAD.WIDE.U32 R24, R25, 0x8, R10 ;  /* 0x0000000819187825 */ /* 0x000fe200078e000a */
[----:B------:R-:W-:-:S05]  /*07c0*/  IADD3 R27, PT, PT, R3, 0x80, RZ ;  /* 0x00000080031b7810 */ /* 0x000fca0007ffe0ff */
[----:B------:R-:W4:Y:S01]  /*07d0*/  LDG.E.64.CONSTANT R24, desc[UR4][R24.64] ;  /* 0x0000000418187981 */ /* 0x000f22000c1e9b00 */
[----:B---3--:R-:W-:-:S06]  /*07e0*/  IMAD.WIDE R16, R23, 0x8, R8 ;  /* 0x0000000817107825 */ /* 0x008fcc00078e0208 */
[----:B------:R-:W4:Y:S01]  /*07f0*/  LDG.E.64.CONSTANT R16, desc[UR4][R16.64] ;  /* 0x0000000410107981 */ /* 0x000f22000c1e9b00 */
[----:B-----5:R-:W-:-:S06]  /*0800*/  IMAD.WIDE R12, R13, 0x8, R8 ;  /* 0x000000080d0c7825 */ /* 0x020fcc00078e0208 */
[----:B------:R-:W3:Y:S01]  /*0810*/  LDG.E.64.CONSTANT R12, desc[UR4][R12.64] ;  /* 0x000000040c0c7981 */ /* 0x000ee2000c1e9b00 */
[----:B--2---:R-:W-:Y:S01]  /*0820*/  DFMA R28, R28, R14, R20 ;  /* 0x0000000e1c1c722b */ /* 0x004fe20000000014 */
[----:B------:R-:W-:-:S04]  /*0830*/  IMAD.WIDE.U32 R14, R7, 0x8, R10 ;  /* 0x00000008070e7825 */ /* 0x000fc800078e000a */
[----:B------:R-:W-:Y:S02]  /*0840*/  IMAD.WIDE.U32 R20, R27, 0x4, R18 ;  /* 0x000000041b147825 */ /* 0x000fe400078e0012 */
[----:B------:R-:W3:Y:S04]  /*0850*/  LDG.E.64.CONSTANT R14, desc[UR4][R14.64] ;  /* 0x000000040e0e7981 */ /* 0x000ee8000c1e9b00 */
[----:B------:R0:W2:Y:S01]  /*0860*/  LDG.E.CONSTANT R23, desc[UR4][R20.64] ;  /* 0x0000000414177981 */ /* 0x0000a2000c1e9900 */
[C---:B------:R-:W-:Y:S02]  /*0870*/  IADD3 R7, PT, PT, R3.reuse, 0xc0, RZ ;  /* 0x000000c003077810 */ /* 0x040fe40007ffe0ff */
[----:B0-----:R-:W-:Y:S01]  /*0880*/  IADD3 R21, PT, PT, R3, 0xa0, RZ ;  /* 0x000000a003157810 */ /* 0x001fe20007ffe0ff */
[----:B----4-:R-:W-:-:S04]  /*0890*/  DFMA R16, R24, R16, R28 ;  /* 0x000000101810722b */ /* 0x010fc8000000001c */
[----:B------:R-:W-:Y:S01]  /*08a0*/  IMAD.WIDE.U32 R28, R21, 0x4, R18 ;  /* 0x00000004151c7825 */ /* 0x000fe200078e0012 */
[----:B------:R-:W-:-:S05]  /*08b0*/  IADD3 R25, PT, PT, R3, 0xe0, RZ ;  /* 0x000000e003197810 */ /* 0x000fca0007ffe0ff */
[----:B------:R-:W4:Y:S01]  /*08c0*/  LDG.E.CONSTANT R29, desc[UR4][R28.64] ;  /* 0x000000041c1d7981 */ /* 0x000f22000c1e9900 */
[----:B---3--:R-:W-:Y:S01]  /*08d0*/  DFMA R12, R14, R12, R16 ;  /* 0x0000000c0e0c722b */ /* 0x008fe20000000010 */
[----:B------:R-:W-:-:S04]  /*08e0*/  IMAD.WIDE.U32 R14, R27, 0x8, R10 ;  /* 0x000000081b0e7825 */ /* 0x000fc800078e000a */
[----:B--2---:R-:W-:Y:S02]  /*08f0*/  IMAD.WIDE R16, R23, 0x8, R8 ;  /* 0x0000000817107825 */ /* 0x004fe400078e0208 */
[----:B------:R-:W2:Y:S02]  /*0900*/  LDG.E.64.CONSTANT R14, desc[UR4][R14.64] ;  /* 0x000000040e0e7981 */ /* 0x000ea4000c1e9b00 */
[--C-:B------:R-:W-:Y:S02]  /*0910*/  IMAD.WIDE.U32 R22, R7, 0x4, R18.reuse ;  /* 0x0000000407167825 */ /* 0x100fe400078e0012 */
[----:B------:R-:W2:Y:S02]  /*0920*/  LDG.E.64.CONSTANT R16, desc[UR4][R16.64] ;  /* 0x0000000410107981 */ /* 0x000ea4000c1e9b00 */
[----:B------:R-:W-:Y:S02]  /*0930*/  IMAD.WIDE.U32 R26, R25, 0x4, R18 ;  /* 0x00000004191a7825 */ /* 0x000fe400078e0012 */
[----:B------:R-:W3:Y:S04]  /*0940*/  LDG.E.CONSTANT R23, desc[UR4][R22.64] ;  /* 0x0000000416177981 */ /* 0x000ee8000c1e9900 */
[----:B------:R-:W5:Y:S01]  /*0950*/  LDG.E.CONSTANT R27, desc[UR4][R26.64] ;  /* 0x000000041a1b7981 */ /* 0x000f62000c1e9900 */
[----:B------:R-:W-:-:S06]  /*0960*/  IMAD.WIDE.U32 R20, R21, 0x8, R10 ;  /* 0x0000000815147825 */ /* 0x000fcc00078e000a */
[----:B------:R-:W5:Y:S01]  /*0970*/  LDG.E.64.CONSTANT R20, desc[UR4][R20.64] ;  /* 0x0000000414147981 */ /* 0x000f62000c1e9b00 */
[----:B----4-:R-:W-:-:S04]  /*0980*/  IMAD.WIDE R18, R29, 0x8, R8 ;  /* 0x000000081d127825 */ /* 0x010fc800078e0208 */
[--C-:B------:R-:W-:Y:S02]  /*0990*/  IMAD.WIDE.U32 R28, R7, 0x8, R10.reuse ;  /* 0x00000008071c7825 */ /* 0x100fe400078e000a */
[----:B------:R-:W4:Y:S04]  /*09a0*/  LDG.E.64.CONSTANT R18, desc[UR4][R18.64] ;  /* 0x0000000412127981 */ /* 0x000f28000c1e9b00 */
[----:B------:R-:W4:Y:S01]  /*09b0*/  LDG.E.64.CONSTANT R28, desc[UR4][R28.64] ;  /* 0x000000041c1c7981 */ /* 0x000f22000c1e9b00 */
[----:B------:R-:W-:-:S05]  /*09c0*/  IMAD.WIDE.U32 R10, R25, 0x8, R10 ;  /* 0x00000008190a7825 */ /* 0x000fca00078e000a */
[----:B------:R-:W4:Y:S01]  /*09d0*/  LDG.E.64.CONSTANT R24, desc[UR4][R10.64] ;  /* 0x000000040a187981 */ /* 0x000f22000c1e9b00 */
[----:B--2---:R-:W-:Y:S01]  /*09e0*/  DFMA R12, R14, R16, R12 ;  /* 0x000000100e0c722b */ /* 0x004fe2000000000c */
[----:B---3--:R-:W-:-:S04]  /*09f0*/  IMAD.WIDE R14, R23, 0x8, R8 ;  /* 0x00000008170e7825 */ /* 0x008fc800078e0208 */
[----:B-----5:R-:W-:Y:S02]  /*0a00*/  IMAD.WIDE R8, R27, 0x8, R8 ;  /* 0x000000081b087825 */ /* 0x020fe400078e0208 */
[----:B------:R-:W2:Y:S04]  /*0a10*/  LDG.E.64.CONSTANT R14, desc[UR4][R14.64] ;  /* 0x000000040e0e7981 */ /* 0x000ea8000c1e9b00 */
[----:B------:R-:W3:Y:S01]  /*0a20*/  LDG.E.64.CONSTANT R8, desc[UR4][R8.64] ;  /* 0x0000000408087981 */ /* 0x000ee2000c1e9b00 */
[----:B------:R-:W-:-:S04]  /*0a30*/  IADD3 R6, PT, PT, R6, 0x10, RZ ;  /* 0x0000001006067810 */ /* 0x000fc80007ffe0ff */
[----:B------:R-:W-:Y:S01]  /*0a40*/  ISETP.NE.AND P0, PT, R6, RZ, PT ;  /* 0x000000ff0600720c */ /* 0x000fe20003f05270 */
[----:B----4-:R-:W-:Y:S01]  /*0a50*/  DFMA R12, R20, R18, R12 ;  /* 0x00000012140c722b */ /* 0x010fe2000000000c */
[----:B------:R-:W-:-:S07]  /*0a60*/  IADD3 R3, PT, PT, R3, 0x200, RZ ;  /* 0x0000020003037810 */ /* 0x000fce0007ffe0ff */
[----:B--2---:R-:W-:-:S08]  /*0a70*/  DFMA R12, R28, R14, R12 ;  /* 0x0000000e1c0c722b */ /* 0x004fd0000000000c */
[----:B---3--:R-:W-:Y:S01]  /*0a80*/  DFMA R24, R24, R8, R12 ;  /* 0x000000081818722b */ /* 0x008fe2000000000c */
[----:B------:R-:W-:Y:S10]  /*0a90*/  @P0 BRA `(.L_x_7) ;  /* 0xfffffff400e80947 */ /* 0x000ff4000383ffff */
[----:B------:R-:W-:Y:S05]  /*0aa0*/  BSYNC.RECONVERGENT B3 ;  /* 0x0000000000037941 */ /* 0x000fea0003800200 */
.L_x_6:
[----:B------:R-:W-:-:S07]  /*0ab0*/  IADD3 R3, PT, PT, R3, -0x100, RZ ;  /* 0xffffff0003037810 */ /* 0x000fce0007ffe0ff */
.L_x_5:
[----:B------:R-:W-:Y:S05]  /*0ac0*/  BSYNC.RECONVERGENT B2 ;  /* 0x0000000000027941 */ /* 0x000fea0003800200 */
.L_x_4:
[----:B------:R-:W-:-:S13]  /*0ad0*/  ISETP.NE.AND P0, PT, R5, RZ, PT ;  /* 0x000000ff0500720c */ /* 0x000fda0003f05270 */
[----:B------:R-:W-:Y:S05]  /*0ae0*/  @!P0 BRA `(.L_x_3) ;  /* 0x00000008000c8947 */ /* 0x000fea0003800000 */
[----:B------:R-:W-:Y:S01]  /*0af0*/  ISETP.GE.U32.AND P0, PT, R5, 0x8, PT ;  /* 0x000000080500780c */ /* 0x000fe20003f06070 */
[----:B------:R-:W-:Y:S01]  /*0b00*/  BSSY.RECONVERGENT B2, `(.L_x_8) ;  /* 0x0000047000027945 */ /* 0x000fe20003800200 */
[----:B------:R-:W-:-:S04]  /*0b10*/  LOP3.LUT R6, R4, 0x7, RZ, 0xc0, !PT ;  /* 0x0000000704067812 */ /* 0x000fc800078ec0ff */
[----:B------:R-:W-:-:S07]  /*0b20*/  ISETP.NE.AND P1, PT, R6, RZ, PT ;  /* 0x000000ff0600720c */ /* 0x000fce0003f25270 */
[----:B------:R-:W-:Y:S06]  /*0b30*/  @!P0 BRA `(.L_x_9) ;  /* 0x00000004000c8947 */ /* 0x000fec0003800000 */
[----:B------:R-:W0:Y:S08]  /*0b40*/  LDC.64 R10, c[0x0][0x388] ;  /* 0x0000e200ff0a7b82 */ /* 0x000e300000000a00 */
[----:B------:R-:W1:Y:S08]  /*0b50*/  LDC.64 R12, c[0x0][0x390] ;  /* 0x0000e400ff0c7b82 */ /* 0x000e700000000a00 */
[----:B------:R-:W2:Y:S01]  /*0b60*/  LDC.64 R8, c[0x0][0x398] ;  /* 0x0000e600ff087b82 */ /* 0x000ea20000000a00 */
[----:B0-----:R-:W-:-:S05]  /*0b70*/  IMAD.WIDE.U32 R26, R3, 0x4, R10 ;  /* 0x00000004031a7825 */ /* 0x001fca00078e000a */
[----:B------:R-:W2:Y:S01]  /*0b80*/  LDG.E.CONSTANT R17, desc[UR4][R26.64] ;  /* 0x000000041a117981 */ /* 0x000ea2000c1e9900 */
[----:B------:R-:W-:-:S05]  /*0b90*/  IADD3 R23, PT, PT, R3, 0x20, RZ ;  /* 0x0000002003177810 */ /* 0x000fca0007ffe0ff */
[----:B------:R-:W-:Y:S01]  /*0ba0*/  IMAD.WIDE.U32 R14, R23, 0x4, R10 ;  /* 0x00000004170e7825 */ /* 0x000fe200078e000a */
[----:B------:R-:W-:-:S05]  /*0bb0*/  IADD3 R5, PT, PT, R3, 0x40, RZ ;  /* 0x0000004003057810 */ /* 0x000fca0007ffe0ff */
[----:B------:R-:W3:Y:S01]  /*0bc0*/  LDG.E.CONSTANT R15, desc[UR4][R14.64] ;  /* 0x000000040e0f7981 */ /* 0x000ee2000c1e9900 */
[----:B-1----:R-:W-:-:S04]  /*0bd0*/  IMAD.WIDE.U32 R20, R3, 0x8, R12 ;  /* 0x0000000803147825 */ /* 0x002fc800078e000c */
[----:B------:R-:W-:Y:S02]  /*0be0*/  IMAD.WIDE.U32 R18, R5, 0x4, R10 ;  /* 0x0000000405127825 */ /* 0x000fe400078e000a */
[----:B------:R-:W4:Y:S04]  /*0bf0*/  LDG.E.64.CONSTANT R20, desc[UR4][R20.64] ;  /* 0x0000000414147981 */ /* 0x000f28000c1e9b00 */
[----:B------:R-:W5:Y:S01]  /*0c00*/  LDG.E.CONSTANT R29, desc[UR4][R18.64] ;  /* 0x00000004121d7981 */ /* 0x000f62000c1e9900 */
[----:B--2---:R-:W-:-:S06]  /*0c10*/  IMAD.WIDE R16, R17, 0x8, R8 ;  /* 0x0000000811107825 */ /* 0x004fcc00078e0208 */
[----:B------:R-:W4:Y:S01]  /*0c20*/  LDG.E.64.CONSTANT R16, desc[UR4][R16.64] ;  /* 0x0000000410107981 */ /* 0x000f22000c1e9b00 */
[----:B------:R-:W-:Y:S01]  /*0c30*/  IADD3 R7, PT, PT, R3, 0x60, RZ ;  /* 0x0000006003077810 */ /* 0x000fe20007ffe0ff */
[----:B------:R-:W-:-:S04]  /*0c40*/  IMAD.WIDE.U32 R22, R23, 0x8, R12 ;  /* 0x0000000817167825 */ /* 0x000fc800078e000c */
[----:B---3--:R-:W-:Y:S02]  /*0c50*/  IMAD.WIDE R14, R15, 0x8, R8 ;  /* 0x000000080f0e7825 */ /* 0x008fe400078e0208 */
[----:B------:R-:W2:Y:S02]  /*0c60*/  LDG.E.64.CONSTANT R22, desc[UR4][R22.64] ;  /* 0x0000000416167981 */ /* 0x000ea4000c1e9b00 */
[----:B------:R-:W-:Y:S02]  /*0c70*/  IMAD.WIDE.U32 R26, R7, 0x4, R10 ;  /* 0x00000004071a7825 */ /* 0x000fe400078e000a */
[----:B------:R-:W2:Y:S04]  /*0c80*/  LDG.E.64.CONSTANT R14, desc[UR4][R14.64] ;  /* 0x000000040e0e7981 */ /* 0x000ea8000c1e9b00 */
[----:B------:R-:W3:Y:S01]  /*0c90*/  LDG.E.CONSTANT R19, desc[UR4][R26.64] ;  /* 0x000000041a137981 */ /* 0x000ee2000c1e9900 */
[----:B-----5:R-:W-:Y:S01]  /*0ca0*/  IMAD.WIDE R28, R29, 0x8, R8 ;  /* 0x000000081d1c7825 */ /* 0x020fe200078e0208 */
[----:B----4-:R-:W-:-:S03]  /*0cb0*/  DFMA R24, R20, R16, R24 ;  /* 0x000000101418722b */ /* 0x010fc60000000018 */
[--C-:B------:R-:W-:Y:S01]  /*0cc0*/  IMAD.WIDE.U32 R20, R5, 0x8, R12.reuse ;  /* 0x0000000805147825 */ /* 0x100fe200078e000c */
[----:B------:R0:W4:Y:S05]  /*0cd0*/  LDG.E.64.CONSTANT R16, desc[UR4][R28.64] ;  /* 0x000000041c107981 */ /* 0x00012a000c1e9b00 */
[----:B------:R-:W4:Y:S01]  /*0ce0*/  LDG.E.64.CONSTANT R20, desc[UR4][R20.64] ;  /* 0x0000000414147981 */ /* 0x000f22000c1e9b00 */
[----:B------:R-:W-:Y:S01]  /*0cf0*/  IADD3 R5, PT, PT, R3, 0x80, RZ ;  /* 0x0000008003057810 */ /* 0x000fe20007ffe0ff */
[----:B--2---:R-:W-:Y:S01]  /*0d00*/  DFMA R22, R22, R14, R24 ;  /* 0x0000000e1616722b */ /* 0x004fe20000000018 */
[----:B------:R-:W-:-:S04]  /*0d10*/  IMAD.WIDE.U32 R14, R7, 0x8, R12 ;  /* 0x00000008070e7825 */ /* 0x000fc800078e000c */
[----:B---3--:R-:W-:Y:S01]  /*0d20*/  IMAD.WIDE R18, R19, 0x8, R8 ;  /* 0x0000000813127825 */ /* 0x008fe200078e0208 */
[----:B------:R-:W-:Y:S01]  /*0d30*/  IADD3 R27, PT, PT, R3, 0xa0, RZ ;  /* 0x000000a0031b7810 */ /* 0x000fe20007ffe0ff */
[----:B------:R-:W2:Y:S02]  /*0d40*/  LDG.E.64.CONSTANT R14, desc[UR4][R14.64] ;  /* 0x000000040e0e7981 */ /* 0x000ea4000c1e9b00 */
[--C-:B------:R-:W-:Y:S02]  /*0d50*/  IMAD.WIDE.U32 R24, R5, 0x4, R10.reuse ;  /* 0x0000000405187825 */ /* 0x100fe400078e000a */
[----:B------:R-:W2:Y:S04]  /*0d60*/  LDG.E.64.CONSTANT R18, desc[UR4][R18.64] ;  /* 0x0000000412127981 */ /* 0x000ea8000c1e9b00 */
[----:B------:R-:W3:Y:S01]  /*0d70*/  LDG.E.CONSTANT R25, desc[UR4][R24.64] ;  /* 0x0000000418197981 */ /* 0x000ee2000c1e9900 */
[----:B0-----:R-:W-:-:S05]  /*0d80*/  IMAD.WIDE.U32 R28, R27, 0x4, R10 ;  /* 0x000000041b1c7825 */ /* 0x001fca00078e000a */
[----:B------:R0:W5:Y:S02]  /*0d90*/  LDG.E.CONSTANT R7, desc[UR4][R28.64] ;  /* 0x000000041c077981 */ /* 0x000164000c1e9900 */
[C---:B0-----:R-:W-:Y:S01]  /*0da0*/  IADD3 R29, PT, PT, R3.reuse, 0xe0, RZ ;  /* 0x000000e0031d7810 */ /* 0x041fe20007ffe0ff */
[----:B----4-:R-:W-:Y:S01]  /*0db0*/  DFMA R16, R20, R16, R22 ;  /* 0x000000101410722b */ /* 0x010fe20000000016 */
[----:B------:R-:W-:-:S05]  /*0dc0*/  IADD3 R23, PT, PT, R3, 0xc0, RZ ;  /* 0x000000c003177810 */ /* 0x000fca0007ffe0ff */
[----:B------:R-:W-:-:S04]  /*0dd0*/  IMAD.WIDE.U32 R20, R23, 0x4, R10 ;  /* 0x0000000417147825 */ /* 0x000fc800078e000a */
[----:B------:R-:W-:Y:S02]  /*0de0*/  IMAD.WIDE.U32 R10, R29, 0x4, R10 ;  /* 0x000000041d0a7825 */ /* 0x000fe400078e000a */
[----:B------:R-:W4:Y:S04]  /*0df0*/  LDG.E.CONSTANT R21, desc[UR4][R20.64] ;  /* 0x0000000414157981 */ /* 0x000f28000c1e9900 */
[----:B------:R-:W4:Y:S01]  /*0e00*/  LDG.E.CONSTANT R11, desc[UR4][R10.64] ;  /* 0x000000040a0b7981 */ /* 0x000f22000c1e9900 */
[----:B--2---:R-:W-:Y:S01]  /*0e10*/  DFMA R14, R14, R18, R16 ;  /* 0x000000120e0e722b */ /* 0x004fe20000000010 */
[----:B------:R-:W-:-:S04]  /*0e20*/  IMAD.WIDE.U32 R16, R5, 0x8, R12 ;  /* 0x0000000805107825 */ /* 0x000fc800078e000c */
[----:B---3--:R-:W-:Y:S02]  /*0e30*/  IMAD.WIDE R18, R25, 0x8, R8 ;  /* 0x0000000819127825 */ /* 0x008fe400078e0208 */
[----:B------:R-:W2:Y:S02]  /*0e40*/  LDG.E.64.CONSTANT R16, desc[UR4][R16.64] ;  /* 0x0000000410107981 */ /* 0x000ea4000c1e9b00 */
[----:B------:R-:W-:Y:S02]  /*0e50*/  IMAD.WIDE.U32 R24, R27, 0x8, R12 ;  /* 0x000000081b187825 */ /* 0x000fe400078e000c */
[----:B------:R-:W2:Y:S02]  /*0e60*/  LDG.E.64.CONSTANT R18, desc[UR4][R18.64] ;  /* 0x0000000412127981 */ /* 0x000ea4000c1e9b00 */
[----:B-----5:R-:W-:Y:S02]  /*0e70*/  IMAD.WIDE R26, R7, 0x8, R8 ;  /* 0x00000008071a7825 */ /* 0x020fe400078e0208 */
[----:B------:R-:W3:Y:S02]  /*0e80*/  LDG.E.64.CONSTANT R24, desc[UR4][R24.64] ;  /* 0x0000000418187981 */ /* 0x000ee4000c1e9b00 */
[----:B------:R-:W-:-:S02]  /*0e90*/  IMAD.WIDE.U32 R22, R23, 0x8, R12 ;  /* 0x0000000817167825 */ /* 0x000fc400078e000c */
[----:B------:R-:W3:Y:S02]  /*0ea0*/  LDG.E.64.CONSTANT R26, desc[UR4][R26.64] ;  /* 0x000000041a1a7981 */ /* 0x000ee4000c1e9b00 */
[----:B------:R-:W-:Y:S02]  /*0eb0*/  IMAD.WIDE.U32 R12, R29, 0x8, R12 ;  /* 0x000000081d0c7825 */ /* 0x000fe400078e000c */
[----:B------:R-:W5:Y:S04]  /*0ec0*/  LDG.E.64.CONSTANT R22, desc[UR4][R22.64] ;  /* 0x0000000416167981 */ /* 0x000f68000c1e9b00 */
[----:B------:R-:W5:Y:S01]  /*0ed0*/  LDG.E.64.CONSTANT R12, desc[UR4][R12.64] ;  /* 0x000000040c0c7981 */ /* 0x000f62000c1e9b00 */
[----:B----4-:R-:W-:-:S04]  /*0ee0*/  IMAD.WIDE R20, R21, 0x8, R8 ;  /* 0x0000000815147825 */ /* 0x010fc800078e0208 */
[----:B------:R-:W-:Y:S02]  /*0ef0*/  IMAD.WIDE R8, R11, 0x8, R8 ;  /* 0x000000080b087825 */ /* 0x000fe400078e0208 */
[----:B------:R-:W5:Y:S04]  /*0f00*/  LDG.E.64.CONSTANT R20, desc[UR4][R20.64] ;  /* 0x0000000414147981 */ /* 0x000f68000c1e9b00 */
[----:B------:R-:W4:Y:S01]  /*0f10*/  LDG.E.64.CONSTANT R8, desc[UR4][R8.64] ;  /* 0x0000000408087981 */ /* 0x000f22000c1e9b00 */
[----:B--2---:R-:W-:-:S08]  /*0f20*/  DFMA R14, R16, R18, R14 ;  /* 0x00000012100e722b */ /* 0x004fd0000000000e */
[----:B---3--:R-:W-:Y:S01]  /*0f30*/  DFMA R14, R24, R26, R14 ;  /* 0x0000001a180e722b */ /* 0x008fe2000000000e */
[----:B------:R-:W-:-:S07]  /*0f40*/  IADD3 R3, PT, PT, R3, 0x100, RZ ;  /* 0x0000010003037810 */ /* 0x000fce0007ffe0ff */
[----:B-----5:R-:W-:-:S08]  /*0f50*/  DFMA R14, R22, R20, R14 ;  /* 0x00000014160e722b */ /* 0x020fd0000000000e */
[----:B----4-:R-:W-:-:S11]  /*0f60*/  DFMA R24, R12, R8, R14 ;  /* 0x000000080c18722b */ /* 0x010fd6000000000e */
.L_x_9:
[----:B------:R-:W-:Y:S05]  /*0f70*/  BSYNC.RECONVERGENT B2 ;  /* 0x0000000000027941 */ /* 0x000fea0003800200 */
.L_x_8:
[----:B------:R-:W-:Y:S05]  /*0f80*/  @!P1 BRA `(.L_x_3) ;  /* 0x0000000000e49947 */ /* 0x000fea0003800000 */
[----:B------:R-:W-:Y:S01]  /*0f90*/  ISETP.GE.U32.AND P0, PT, R6, 0x4, PT ;  /* 0x000000040600780c */ /* 0x000fe20003f06070 */
[----:B------:R-:W-:Y:S01]  /*0fa0*/  BSSY.RECONVERGENT B2, `(.L_x_10) ;  /* 0x0000027000027945 */ /* 0x000fe20003800200 */
[----:B------:R-:W-:-:S04]  /*0fb0*/  LOP3.LUT R20, R4, 0x3, RZ, 0xc0, !PT ;  /* 0x0000000304147812 */ /* 0x000fc800078ec0ff */
[----:B------:R-:W-:-:S07]  /*0fc0*/  ISETP.NE.AND P1, PT, R20, RZ, PT ;  /* 0x000000ff1400720c */ /* 0x000fce0003f25270 */
[----:B------:R-:W-:Y:S06]  /*0fd0*/  @!P0 BRA `(.L_x_11) ;  /* 0x00000000008c8947 */ /* 0x000fec0003800000 */
[----:B------:R-:W0:Y:S01]  /*0fe0*/  LDC.64 R4, c[0x0][0x388] ;  /* 0x0000e200ff047b82 */ /* 0x000e220000000a00 */
[C---:B------:R-:W-:Y:S02]  /*0ff0*/  IADD3 R13, PT, PT, R3.reuse, 0x20, RZ ;  /* 0x00000020030d7810 */ /* 0x040fe40007ffe0ff */
[C---:B------:R-:W-:Y:S02]  /*1000*/  IADD3 R19, PT, PT, R3.reuse, 0x40, RZ ;  /* 0x0000004003137810 */ /* 0x040fe40007ffe0ff */
[----:B------:R-:W-:-:S03]  /*1010*/  IADD3 R23, PT, PT, R3, 0x60, RZ ;  /* 0x0000006003177810 */ /* 0x000fc60007ffe0ff */
[----:B------:R-:W1:Y:S01]  /*1020*/  LDC.64 R6, c[0x0][0x398] ;  /* 0x0000e600ff067b82 */ /* 0x000e620000000a00 */
[----:B0-----:R-:W-:-:S05]  /*1030*/  IMAD.WIDE.U32 R8, R3, 0x4, R4 ;  /* 0x0000000403087825 */ /* 0x001fca00078e0004 */
[----:B------:R0:W1:Y:S01]  /*1040*/  LDG.E.CONSTANT R11, desc[UR4][R8.64] ;  /* 0x00000004080b7981 */ /* 0x000062000c1e9900 */
[----:B------:R-:W-:-:S04]  /*1050*/  IMAD.WIDE.U32 R14, R13, 0x4, R4 ;  /* 0x000000040d0e7825 */ /* 0x000fc800078e0004 */
[--C-:B------:R-:W-:Y:S02]  /*1060*/  IMAD.WIDE.U32 R16, R19, 0x4, R4.reuse ;  /* 0x0000000413107825 */ /* 0x100fe400078e0004 */
[----:B------:R-:W2:Y:S04]  /*1070*/  LDG.E.CONSTANT R15, desc[UR4][R14.64] ;  /* 0x000000040e0f7981 */ /* 0x000ea8000c1e9900 */
[----:B------:R-:W3:Y:S01]  /*1080*/  LDG.E.CONSTANT R17, desc[UR4][R16.64] ;  /* 0x0000000410117981 */ /* 0x000ee2000c1e9900 */
[----:B------:R-:W-:Y:S02]  /*1090*/  IMAD.WIDE.U32 R26, R23, 0x4, R4 ;  /* 0x00000004171a7825 */ /* 0x000fe400078e0004 */
[----:B------:R-:W0:Y:S03]  /*10a0*/  LDC.64 R4, c[0x0][0x390] ;  /* 0x0000e400ff047b82 */ /* 0x000e260000000a00 */
[----:B------:R-:W4:Y:S01]  /*10b0*/  LDG.E.CONSTANT R21, desc[UR4][R26.64] ;  /* 0x000000041a157981 */ /* 0x000f22000c1e9900 */
[----:B0-----:R-:W-:-:S04]  /*10c0*/  IMAD.WIDE.U32 R8, R3, 0x8, R4 ;  /* 0x0000000803087825 */ /* 0x001fc800078e0004 */
[--C-:B------:R-:W-:Y:S02]  /*10d0*/  IMAD.WIDE.U32 R12, R13, 0x8, R4.reuse ;  /* 0x000000080d0c7825 */ /* 0x100fe400078e0004 */
[----:B------:R-:W5:Y:S02]  /*10e0*/  LDG.E.64.CONSTANT R8, desc[UR4][R8.64] ;  /* 0x0000000408087981 */ /* 0x000f64000c1e9b00 */
[--C-:B------:R-:W-:Y:S02]  /*10f0*/  IMAD.WIDE.U32 R18, R19, 0x8, R4.reuse ;  /* 0x0000000813127825 */ /* 0x100fe400078e0004 */
[----:B------:R-:W5:Y:S02]  /*1100*/  LDG.E.64.CONSTANT R12, desc[UR4][R12.64] ;  /* 0x000000040c0c7981 */ /* 0x000f64000c1e9b00 */
[----:B------:R-:W-:Y:S02]  /*1110*/  IMAD.WIDE.U32 R4, R23, 0x8, R4 ;  /* 0x0000000817047825 */ /* 0x000fe400078e0004 */
[----:B------:R-:W5:Y:S04]  /*1120*/  LDG.E.64.CONSTANT R18, desc[UR4][R18.64] ;  /* 0x0000000412127981 */ /* 0x000f68000c1e9b00 */
[----:B------:R-:W5:Y:S01]  /*1130*/  LDG.E.64.CONSTANT R4, desc[UR4][R4.64] ;  /* 0x0000000404047981 */ /* 0x000f62000c1e9b00 */
[----:B-1----:R-:W-:-:S06]  /*1140*/  IMAD.WIDE R10, R11, 0x8, R6 ;  /* 0x000000080b0a7825 */ /* 0x002fcc00078e0206 */
[----:B------:R-:W5:Y:S01]  /*1150*/  LDG.E.64.CONSTANT R10, desc[UR4][R10.64] ;  /* 0x000000040a0a7981 */ /* 0x000f62000c1e9b00 */
[----:B--2---:R-:W-:-:S04]  /*1160*/  IMAD.WIDE R14, R15, 0x8, R6 ;  /* 0x000000080f0e7825 */ /* 0x004fc800078e0206 */
[--C-:B---3--:R-:W-:Y:S02]  /*1170*/  IMAD.WIDE R16, R17, 0x8, R6.reuse ;  /* 0x0000000811107825 */ /* 0x108fe400078e0206 */
[----:B------:R-:W2:Y:S04]  /*1180*/  LDG.E.64.CONSTANT R14, desc[UR4][R14.64] ;  /* 0x000000040e0e7981 */ /* 0x000ea8000c1e9b00 */
[----:B------:R-:W3:Y:S01]  /*1190*/  LDG.E.64.CONSTANT R16, desc[UR4][R16.64] ;  /* 0x0000000410107981 */ /* 0x000ee2000c1e9b00 */
[----:B----4-:R-:W-:-:S06]  /*11a0*/  IMAD.WIDE R6, R21, 0x8, R6 ;  /* 0x0000000815067825 */ /* 0x010fcc00078e0206 */
[----:B------:R-:W4:Y:S01]  /*11b0*/  LDG.E.64.CONSTANT R6, desc[UR4][R6.64] ;  /* 0x0000000406067981 */ /* 0x000f22000c1e9b00 */
[----:B------:R-:W-:Y:S01]  /*11c0*/  IADD3 R3, PT, PT, R3, 0x80, RZ ;  /* 0x0000008003037810 */ /* 0x000fe20007ffe0ff */
[----:B-----5:R-:W-:-:S08]  /*11d0*/  DFMA R8, R8, R10, R24 ;  /* 0x0000000a0808722b */ /* 0x020fd00000000018 */
[----:B--2---:R-:W-:-:S08]  /*11e0*/  DFMA R8, R12, R14, R8 ;  /* 0x0000000e0c08722b */ /* 0x004fd00000000008 */
[----:B---3--:R-:W-:-:S08]  /*11f0*/  DFMA R8, R18, R16, R8 ;  /* 0x000000101208722b */ /* 0x008fd00000000008 */
[----:B----4-:R-:W-:-:S11]  /*1200*/  DFMA R24, R4, R6, R8 ;  /* 0x000000060418722b */ /* 0x010fd60000000008 */
.L_x_11:
[----:B------:R-:W-:Y:S05]  /*1210*/  BSYNC.RECONVERGENT B2 ;  /* 0x0000000000027941 */ /* 0x000fea0003800200 */
.L_x_10:
[----:B------:R-:W-:Y:S05]  /*1220*/  @!P1 BRA `(.L_x_3) ;  /* 0x00000000003c9947 */ /* 0x000fea0003800000 */
[----:B------:R-:W0:Y:S01]  /*1230*/  LDC.64 R4, c[0x0][0x388] ;  /* 0x0000e200ff047b82 */ /* 0x000e220000000a00 */
[----:B------:R-:W-:-:S07]  /*1240*/  IADD3 R20, PT, PT, -R20, RZ, RZ ;  /* 0x000000ff14147210 */ /* 0x000fce0007ffe1ff */
[----:B------:R-:W1:Y:S08]  /*1250*/  LDC.64 R6, c[0x0][0x390] ;  /* 0x0000e400ff067b82 */ /* 0x000e700000000a00 */
[----:B------:R-:W2:Y:S02]  /*1260*/  LDC.64 R8, c[0x0][0x398] ;  /* 0x0000e600ff087b82 */ /* 0x000ea40000000a00 */
.L_x_12:
[----:B0-----:R-:W-:-:S06]  /*1270*/  IMAD.WIDE.U32 R12, R3, 0x4, R4 ;  /* 0x00000004030c7825 */ /* 0x001fcc00078e0004 */
[----:B------:R-:W2:Y:S01]  /*1280*/  LDG.E.CONSTANT R13, desc[UR4][R12.64] ;  /* 0x000000040c0d7981 */ /* 0x000ea2000c1e9900 */
[----:B-1----:R-:W-:-:S06]  /*1290*/  IMAD.WIDE.U32 R10, R3, 0x8, R6 ;  /* 0x00000008030a7825 */ /* 0x002fcc00078e0006 */
[----:B------:R-:W3:Y:S01]  /*12a0*/  LDG.E.64.CONSTANT R10, desc[UR4][R10.64] ;  /* 0x000000040a0a7981 */ /* 0x000ee2000c1e9b00 */
[----:B------:R-:W-:Y:S01]  /*12b0*/  IADD3 R20, PT, PT, R20, 0x1, RZ ;  /* 0x0000000114147810 */ /* 0x000fe20007ffe0ff */
[----:B--2---:R-:W-:-:S06]  /*12c0*/  IMAD.WIDE R14, R13, 0x8, R8 ;  /* 0x000000080d0e7825 */ /* 0x004fcc00078e0208 */
[----:B------:R-:W3:Y:S01]  /*12d0*/  LDG.E.64.CONSTANT R14, desc[UR4][R14.64] ;  /* 0x000000040e0e7981 */ /* 0x000ee2000c1e9b00 */
[----:B------:R-:W-:Y:S02]  /*12e0*/  ISETP.NE.AND P0, PT, R20, RZ, PT ;  /* 0x000000ff1400720c */ /* 0x000fe40003f05270 */
[----:B------:R-:W-:Y:S01]  /*12f0*/  IADD3 R3, PT, PT, R3, 0x20, RZ ;  /* 0x0000002003037810 */ /* 0x000fe20007ffe0ff */
[----:B---3--:R-:W-:-:S10]  /*1300*/  DFMA R24, R10, R14, R24 ;  /* 0x0000000e0a18722b */ /* 0x008fd40000000018 */
[----:B------:R-:W-:Y:S05]  /*1310*/  @P0 BRA `(.L_x_12) ;  /* 0xfffffffc00d40947 */ /* 0x000fea000383ffff */
.L_x_3:
[----:B------:R-:W-:Y:S05]  /*1320*/  BSYNC.RECONVERGENT B0 ;  /* 0x0000000000007941 */ /* 0x000fea0003800200 */
.L_x_2:
[----:B------:R-:W-:-:S03]  /*1330*/  UMOV UR6, 0xffffffff ;  /* 0xffffffff00067882 */ /* 0x000fc60000000000 */
[----:B------:R-:W-:Y:S05]  /*1340*/  BRA.DIV UR6, `(.L_x_13) ;  /* 0x0000000206707947 */ /* 0x000fea000b800000 */
[----:B------:R-:W-:Y:S04]  /*1350*/  SHFL.DOWN PT, R5, R25, 0x10, 0x1f ;  /* 0x0a001f0019057f89 */ /* 0x000fe800000e0000 */
[----:B------:R-:W0:Y:S02]  /*1360*/  SHFL.DOWN PT, R4, R24, 0x10, 0x1f ;  /* 0x0a001f0018047f89 */ /* 0x000e2400000e0000 */
[----:B0-----:R-:W-:-:S07]  /*1370*/  DADD R4, R4, R24 ;  /* 0x0000000004047229 */ /* 0x001fce0000000018 */
[----:B------:R-:W-:Y:S04]  /*1380*/  SHFL.DOWN PT, R7, R5, 0x8, 0x1f ;  /* 0x09001f0005077f89 */ /* 0x000fe800000e0000 */
[----:B------:R-:W0:Y:S02]  /*1390*/  SHFL.DOWN PT, R6, R4, 0x8, 0x1f ;  /* 0x09001f0004067f89 */ /* 0x000e2400000e0000 */
[----:B0-----:R-:W-:-:S07]  /*13a0*/  DADD R6, R4, R6 ;  /* 0x0000000004067229 */ /* 0x001fce0000000006 */
[----:B------:R-:W0:Y:S04]  /*13b0*/  SHFL.DOWN PT, R9, R7, 0x4, 0x1f ;  /* 0x08801f0007097f89 */ /* 0x000e2800000e0000 */
[----:B------:R-:W1:Y:S01]  /*13c0*/  SHFL.DOWN PT, R8, R6, 0x4, 0x1f ;  /* 0x08801f0006087f89 */ /* 0x000e6200000e0000 */
[----:B0-----:R-:W-:Y:S02]  /*13d0*/  MOV R5, R9 ;  /* 0x0000000900057202 */ /* 0x001fe40000000f00 */
[----:B-1----:R-:W-:-:S06]  /*13e0*/  MOV R4, R8 ;  /* 0x0000000800047202 */ /* 0x002fcc0000000f00 */
[----:B------:R-:W-:-:S07]  /*13f0*/  DADD R8, R6, R4 ;  /* 0x0000000006087229 */ /* 0x000fce0000000004 */
[----:B------:R-:W0:Y:S04]  /*1400*/  SHFL.DOWN PT, R11, R9, 0x2, 0x1f ;  /* 0x08401f00090b7f89 */ /* 0x000e2800000e0000 */
[----:B------:R-:W1:Y:S01]  /*1410*/  SHFL.DOWN PT, R10, R8, 0x2, 0x1f ;  /* 0x08401f00080a7f89 */ /* 0x000e6200000e0000 */
[----:B0-----:R-:W-:Y:S02]  /*1420*/  MOV R5, R11 ;  /* 0x0000000b00057202 */ /* 0x001fe40000000f00 */
[----:B-1----:R-:W-:-:S06]  /*1430*/  MOV R4, R10 ;  /* 0x0000000a00047202 */ /* 0x002fcc0000000f00 */
[----:B------:R-:W-:-:S07]  /*1440*/  DADD R10, R8, R4 ;  /* 0x00000000080a7229 */ /* 0x000fce0000000004 */
[----:B------:R0:W1:Y:S04]  /*1450*/  SHFL.DOWN PT, R5, R11, 0x1, 0x1f ;  /* 0x08201f000b057f89 */ /* 0x00006800000e0000 */
[----:B------:R0:W2:Y:S02]  /*1460*/  SHFL.DOWN PT, R4, R10, 0x1, 0x1f ;  /* 0x08201f000a047f89 */ /* 0x0000a400000e0000 */
.L_x_24:
[----:B-12---:R-:W-:-:S11]  /*1470*/  DADD R4, R10, R4 ;  /* 0x000000000a047229 */ /* 0x006fd60000000004 */
.L_x_1:
[----:B------:R-:W-:Y:S05]  /*1480*/  BSYNC B1 ;  /* 0x0000000000017941 */ /* 0x000fea0003800000 */
.L_x_0:
[----:B------:R-:W1:Y:S02]  /*1490*/  LDCU UR6, c[0x0][0x3a8] ;  /* 0x00007500ff0677ac */ /* 0x000e640008000800 */
[----:B-1----:R-:W-:-:S04]  /*14a0*/  ISETP.GE.U32.AND P0, PT, R0, UR6, PT ;  /* 0x0000000600007c0c */ /* 0x002fc8000bf06070 */
[----:B------:R-:W-:-:S13]  /*14b0*/  ISETP.NE.OR P0, PT, R2, RZ, P0 ;  /* 0x000000ff0200720c */ /* 0x000fda0000705670 */
[----:B------:R-:W-:Y:S05]  /*14c0*/  @P0 EXIT ;  /* 0x000000000000094d */ /* 0x000fea0003800000 */
[----:B------:R-:W1:Y:S02]  /*14d0*/  LDC.64 R2, c[0x0][0x3a0] ;  /* 0x0000e800ff027b82 */ /* 0x000e640000000a00 */
[----:B-1----:R-:W-:-:S05]  /*14e0*/  IMAD.WIDE.U32 R2, R0, 0x8, R2 ;  /* 0x0000000800027825 */ /* 0x002fca00078e0002 */
[----:B------:R-:W-:Y:S01]  /*14f0*/  STG.E.64 desc[UR4][R2.64], R4 ;  /* 0x0000000402007986 */ /* 0x000fe2000c101b04 */
[----:B------:R-:W-:Y:S05]  /*1500*/  EXIT ;  /* 0x000000000000794d */ /* 0x000fea0003800000 */
.L_x_13:
[----:B------:R-:W-:Y:S01]  /*1510*/  HFMA2 R13, -RZ, RZ, 0, 9.5367431640625e-07 ;  /* 0x00000010ff0d7431 */ /* 0x000fe200000001ff */
[----:B------:R-:W-:Y:S02]  /*1520*/  MOV R14, R25 ;  /* 0x00000019000e7202 */ /* 0x000fe40000000f00 */
[----:B------:R-:W-:Y:S02]  /*1530*/  MOV R16, 0x1f ;  /* 0x0000001f00107802 */ /* 0x000fe40000000f00 */
[----:B------:R-:W-:-:S07]  /*1540*/  MOV R3, 0xffffffff ;  /* 0xffffffff00037802 */ /* 0x000fce0000000f00 */
[----:B------:R-:W-:Y:S05]  /*1550*/  WARPSYNC.COLLECTIVE R3, `(.L_x_14) ;  /* 0x0000000003087348 */ /* 0x000fea0003c00000 */
[----:B------:R0:W1:Y:S02]  /*1560*/  SHFL.DOWN P0, R12, R14, R13, R16 ;  /* 0x0800000d0e0c7389 */ /* 0x0000640000000010 */
[----:B01----:R-:W-:Y:S05]  /*1570*/  ENDCOLLECTIVE ;  /* 0x000000000000791b */ /* 0x003fea0003800000 */
.L_x_14:
[----:B------:R-:W-:Y:S02]  /*1580*/  MOV R14, R24 ;  /* 0x00000018000e7202 */ /* 0x000fe40000000f00 */
[----:B------:R-:W-:-:S07]  /*1590*/  MOV R5, R12 ;  /* 0x0000000c00057202 */ /* 0x000fce0000000f00 */
[----:B------:R-:W-:Y:S05]  /*15a0*/  WARPSYNC.COLLECTIVE R3, `(.L_x_15) ;  /* 0x0000000003087348 */ /* 0x000fea0003c00000 */
[----:B------:R0:W1:Y:S02]  /*15b0*/  SHFL.DOWN P0, R12, R14, R13, R16 ;  /* 0x0800000d0e0c7389 */ /* 0x0000640000000010 */
[----:B01----:R-:W-:Y:S05]  /*15c0*/  ENDCOLLECTIVE ;  /* 0x000000000000791b */ /* 0x003fea0003800000 */
.L_x_15:
[----:B------:R-:W-:Y:S01]  /*15d0*/  HFMA2 R13, -RZ, RZ, 0, 4.76837158203125e-07 ;  /* 0x00000008ff0d7431 */ /* 0x000fe200000001ff */
[----:B------:R-:W-:-:S06]  /*15e0*/  MOV R4, R12 ;  /* 0x0000000c00047202 */ /* 0x000fcc0000000f00 */
[----:B------:R-:W-:-:S10]  /*15f0*/  DADD R4, R4, R24 ;  /* 0x0000000004047229 */ /* 0x000fd40000000018 */
[----:B------:R-:W-:-:S07]  /*1600*/  MOV R14, R5 ;  /* 0x00000005000e7202 */ /* 0x000fce0000000f00 */
[----:B------:R-:W-:Y:S05]  /*1610*/  WARPSYNC.COLLECTIVE R3, `(.L_x_16) ;  /* 0x0000000003087348 */ /* 0x000fea0003c00000 */
[----:B------:R0:W1:Y:S02]  /*1620*/  SHFL.DOWN P0, R12, R14, R13, R16 ;  /* 0x0800000d0e0c7389 */ /* 0x0000640000000010 */
[----:B01----:R-:W-:Y:S05]  /*1630*/  ENDCOLLECTIVE ;  /* 0x000000000000791b */ /* 0x003fea0003800000 */
.L_x_16:
[----:B------:R-:W-:Y:S02]  /*1640*/  MOV R14, R4 ;  /* 0x00000004000e7202 */ /* 0x000fe40000000f00 */
[----:B------:R-:W-:-:S07]  /*1650*/  MOV R7, R12 ;  /* 0x0000000c00077202 */ /* 0x000fce0000000f00 */
[----:B------:R-:W-:Y:S05]  /*1660*/  WARPSYNC.COLLECTIVE R3, `(.L_x_17) ;  /* 0x0000000003087348 */ /* 0x000fea0003c00000 */
[----:B------:R0:W1:Y:S02]  /*1670*/  SHFL.DOWN P0, R12, R14, R13, R16 ;  /* 0x0800000d0e0c7389 */ /* 0x0000640000000010 */
[----:B01----:R-:W-:Y:S05]  /*1680*/  ENDCOLLECTIVE ;  /* 0x000000000000791b */ /* 0x003fea0003800000 */
.L_x_17:
[----:B------:R-:W-:Y:S01]  /*1690*/  HFMA2 R13, -RZ, RZ, 0, 2.384185791015625e-07 ;  /* 0x00000004ff0d7431 */ /* 0x000fe200000001ff */
[----:B------:R-:W-:-:S06]  /*16a0*/  MOV R6, R12 ;  /* 0x0000000c00067202 */ /* 0x000fcc0000000f00 */
[----:B------:R-:W-:-:S10]  /*16b0*/  DADD R6, R4, R6 ;  /* 0x0000000004067229 */ /* 0x000fd40000000006 */
[----:B------:R-:W-:-:S07]  /*16c0*/  MOV R14, R7 ;  /* 0x00000007000e7202 */ /* 0x000fce0000000f00 */
[----:B------:R-:W-:Y:S05]  /*16d0*/  WARPSYNC.COLLECTIVE R3, `(.L_x_18) ;  /* 0x0000000003087348 */ /* 0x000fea0003c00000 */
[----:B------:R0:W1:Y:S02]  /*16e0*/  SHFL.DOWN P0, R12, R14, R13, R16 ;  /* 0x0800000d0e0c7389 */ /* 0x0000640000000010 */
[----:B01----:R-:W-:Y:S05]  /*16f0*/  ENDCOLLECTIVE ;  /* 0x000000000000791b */ /* 0x003fea0003800000 */
.L_x_18:
[----:B------:R-:W-:Y:S02]  /*1700*/  MOV R14, R6 ;  /* 0x00000006000e7202 */ /* 0x000fe40000000f00 */
[----:B------:R-:W-:-:S07]  /*1710*/  MOV R9, R12 ;  /* 0x0000000c00097202 */ /* 0x000fce0000000f00 */
[----:B------:R-:W-:Y:S05]  /*1720*/  WARPSYNC.COLLECTIVE R3, `(.L_x_19) ;  /* 0x0000000003087348 */ /* 0x000fea0003c00000 */
[----:B------:R0:W1:Y:S02]  /*1730*/  SHFL.DOWN P0, R12, R14, R13, R16 ;  /* 0x0800000d0e0c7389 */ /* 0x0000640000000010 */
[----:B01----:R-:W-:Y:S05]  /*1740*/  ENDCOLLECTIVE ;  /* 0x000000000000791b */ /* 0x003fea0003800000 */
.L_x_19:
[----:B------:R-:W-:Y:S01]  /*1750*/  HFMA2 R13, -RZ, RZ, 0, 1.1920928955078125e-07 ;  /* 0x00000002ff0d7431 */ /* 0x000fe200000001ff */
[----:B------:R-:W-:-:S06]  /*1760*/  MOV R8, R12 ;  /* 0x0000000c00087202 */ /* 0x000fcc0000000f00 */
[----:B------:R-:W-:-:S10]  /*1770*/  DADD R8, R6, R8 ;  /* 0x0000000006087229 */ /* 0x000fd40000000008 */
[----:B------:R-:W-:-:S07]  /*1780*/  MOV R14, R9 ;  /* 0x00000009000e7202 */ /* 0x000fce0000000f00 */
[----:B------:R-:W-:Y:S05]  /*1790*/  WARPSYNC.COLLECTIVE R3, `(.L_x_20) ;  /* 0x0000000003087348 */ /* 0x000fea0003c00000 */
[----:B------:R0:W1:Y:S02]  /*17a0*/  SHFL.DOWN P0, R12, R14, R13, R16 ;  /* 0x0800000d0e0c7389 */ /* 0x0000640000000010 */
[----:B01----:R-:W-:Y:S05]  /*17b0*/  ENDCOLLECTIVE ;  /* 0x000000000000791b */ /* 0x003fea0003800000 */
.L_x_20:
[----:B------:R-:W-:Y:S02]  /*17c0*/  MOV R14, R8 ;  /* 0x00000008000e7202 */ /* 0x000fe40000000f00 */
[----:B------:R-:W-:-:S07]  /*17d0*/  MOV R11, R12 ;  /* 0x0000000c000b7202 */ /* 0x000fce0000000f00 */
[----:B------:R-:W-:Y:S05]  /*17e0*/  WARPSYNC.COLLECTIVE R3, `(.L_x_21) ;  /* 0x0000000003087348 */ /* 0x000fea0003c00000 */
[----:B------:R0:W1:Y:S02]  /*17f0*/  SHFL.DOWN P0, R12, R14, R13, R16 ;  /* 0x0800000d0e0c7389 */ /* 0x0000640000000010 */
[----:B01----:R-:W-:Y:S05]  /*1800*/  ENDCOLLECTIVE ;  /* 0x000000000000791b */ /* 0x003fea0003800000 */
.L_x_21:
[----:B------:R-:W-:Y:S01]  /*1810*/  HFMA2 R13, -RZ, RZ, 0, 5.9604644775390625e-08 ;  /* 0x00000001ff0d7431 */ /* 0x000fe200000001ff */
[----:B------:R-:W-:-:S06]  /*1820*/  MOV R10, R12 ;  /* 0x0000000c000a7202 */ /* 0x000fcc0000000f00 */
[----:B------:R-:W-:-:S10]  /*1830*/  DADD R10, R8, R10 ;  /* 0x00000000080a7229 */ /* 0x000fd4000000000a */
[----:B------:R-:W-:-:S07]  /*1840*/  MOV R14, R11 ;  /* 0x0000000b000e7202 */ /* 0x000fce0000000f00 */
[----:B------:R-:W-:Y:S05]  /*1850*/  WARPSYNC.COLLECTIVE R3, `(.L_x_22) ;  /* 0x0000000003087348 */ /* 0x000fea0003c00000 */
[----:B------:R0:W1:Y:S02]  /*1860*/  SHFL.DOWN P0, R12, R14, R13, R16 ;  /* 0x0800000d0e0c7389 */ /* 0x0000640000000010 */
[----:B01----:R-:W-:Y:S05]  /*1870*/  ENDCOLLECTIVE ;  /* 0x000000000000791b */ /* 0x003fea0003800000 */
.L_x_22:
[----:B------:R-:W-:Y:S02]  /*1880*/  MOV R14, R10 ;  /* 0x0000000a000e7202 */ /* 0x000fe40000000f00 */
[----:B------:R-:W-:-:S07]  /*1890*/  MOV R5, R12 ;  /* 0x0000000c00057202 */ /* 0x000fce0000000f00 */
[----:B------:R-:W-:Y:S05]  /*18a0*/  WARPSYNC.COLLECTIVE R3, `(.L_x_23) ;  /* 0x0000000003087348 */ /* 0x000fea0003c00000 */
[----:B------:R0:W1:Y:S02]  /*18b0*/  SHFL.DOWN P0, R12, R14, R13, R16 ;  /* 0x0800000d0e0c7389 */ /* 0x0000640000000010 */
[----:B01----:R-:W-:Y:S05]  /*18c0*/  ENDCOLLECTIVE ;  /* 0x000000000000791b */ /* 0x003fea0003800000 */
.L_x_23:
[----:B------:R-:W-:Y:S01]  /*18d0*/  MOV R4, R12 ;  /* 0x0000000c00047202 */ /* 0x000fe20000000f00 */
[----:B------:R-:W-:Y:S06]  /*18e0*/  BRA `(.L_x_24) ;  /* 0xfffffff800e07947 */ /* 0x000fec000383ffff */
.L_x_25:
[----:B------:R-:W-:-:S00]  /*18f0*/  BRA `(.L_x_25) ;  /* 0xfffffffc00fc7947 */ /* 0x000fc0000383ffff */
[----:B------:R-:W-:-:S00]  /*1900*/  NOP ;  /* 0x0000000000007918 */ /* 0x000fc00000000000 */
[----:B------:R-:W-:-:S00]  /*1910*/  NOP ;  /* 0x0000000000007918 */ /* 0x000fc00000000000 */
[----:B------:R-:W-:-:S00]  /*1920*/  NOP ;  /* 0x0000000000007918 */ /* 0x000fc00000000000 */
[----:B------:R-:W-:-:S00]  /*1930*/  NOP ;  /* 0x0000000000007918 */ /* 0x000fc00000000000 */
[----:B------:R-:W-:-:S00]  /*1940*/  NOP ;  /* 0x0000000000007918 */ /* 0x000fc00000000000 */
[----:B------:R-:W-:-:S00]  /*1950*/  NOP ;  /* 0x0000000000007918 */ /* 0x000fc00000000000 */
[----:B------:R-:W-:-:S00]  /*1960*/  NOP ;  /* 0x0000000000007918 */ /* 0x000fc00000000000 */
[----:B------:R-:W-:-:S00]  /*1970*/  NOP ;  /* 0x0000000000007918 */ /* 0x000fc00000000000 */
.L_x_26:


//--------------------- .nv.shared.reserved.0     --------------------------
	.section	.nv.shared.reserved.0,"aw",@nobits
	.weak		__nv_reservedSMEM_offset_0_alias
	.size		__nv_reservedSMEM_offset_0_alias, 0, 64
	.other		__nv_reservedSMEM_offset_0_alias,@"STO_CUDA_RESERVED_SHARED STV_DEFAULT"
__nv_reservedSMEM_offset_0_alias:
	.zero		0
	.zero		64


//--------------------- .nv.constant0._Z15spMulAdd_vectorIdEvPKiS1_PKT_S4_PS2_ii --------------------------
	.section	.nv.constant0._Z15spMulAdd_vectorIdEvPKiS1_PKT_S4_PS2_ii,"a",@progbits
	.sectionflags	@""
	.align	4
.nv.constant0._Z15spMulAdd_vectorIdEvPKiS1_PKT_S4_PS2_ii:
	.zero		944


//--------------------- SYMBOLS --------------------------

	.type		.nv.reservedSmem.offset0,@object
	.size		.nv.reservedSmem.offset0,0x4
